	.target	sm_90a

	.elftype	@"ET_EXEC"


//--------------------- .note.nv.tkinfo           --------------------------
	.section	.note.nv.tkinfo,"",@"SHT_NOTE"
	.sectionflags	@"SHF_NOTE_NV_TKINFO"
	.tkinfo
        /*0018*/ 	.word	0x00000002
        /*0030*/ 	.string	""
        /*0030*/ 	.string	"ptxas"
        /*0030*/ 	.string	"Cuda compilation tools, release 13.0, V13.0.88"
        /*0030*/ 	.string	"Build cuda_13.0.r13.0/compiler.36424714_0"
        /*0030*/ 	.string	"-arch sm_90a -m 64 "



//--------------------- .note.nv.cuinfo           --------------------------
	.section	.note.nv.cuinfo,"",@"SHT_NOTE"
	.sectionflags	@"SHF_NOTE_NV_CUINFO"
        /*0018*/ 	.short	0x0002
        /*001a*/ 	.short	0x005a
        /*001c*/ 	.short	0x0082
	.zero		2


//--------------------- .nv.info                  --------------------------
	.section	.nv.info,"",@"SHT_CUDA_INFO"
	.align	4


	//----- nvinfo : EIATTR_REGCOUNT
	.align		4
        /*0000*/ 	.byte	0x04, 0x2f
        /*0002*/ 	.short	(.L_12 - .L_11)
	.align		4
.L_11:
        /*0004*/ 	.word	index@(_ZN7cutlass13device_kernelINS_4gemm6kernel13GemmUniversalIN4cute5tupleIJiiiiEEENS1_10collective13CollectiveMmaINS1_37MainloopSm90TmaGmmaWarpSpecializedFP8ILi4ENS5_IJNS4_1CILi1EEENSA_ILi2EEESB_EEENS1_32KernelTmaWarpSpecializedPingpongEEENS5_IJNSA_ILi64EEENSA_ILi256EEENSA_ILi128EEEEEENS_12float_e4m3_tENS5_IJlSB_lEEESK_SL_NS4_8TiledMMAINS4_8MMA_AtomIJNS4_4SM904GMMA31MMA_64x256x32_F32E4M3E4M3_SS_TNILNSP_7ScaleInE1ELSR_1EEEEEENS4_6LayoutINS5_IJSB_SB_SB_EEENS5_IJNSA_ILi0EEESW_SW_EEEEENS5_IJNS4_10UnderscoreESZ_SZ_EEEEENS4_23SM90_TMA_LOAD_MULTICASTENS4_14ComposedLayoutINS4_7SwizzleILi3ELi4ELi3EEENS4_18smem_ptr_flag_bitsILi8EEENSU_INS5_IJNSA_ILi8EEESI_EEENS5_IJSI_SB_EEEEEEEvNS4_8identityENS4_13SM90_TMA_LOADES1C_vS1D_EENS_8epilogue10collective6detail29Sm90TmaWarpSpecializedAdapterINS1H_15DefaultEpilogueISK_SL_SL_NS1G_6thread17LinearCombinationISK_Li1EffLNS1L_9ScaleType4KindE0ELNS_15FloatRoundStyleE2ESK_EENS1_15EpilogueDefaultEEEEEvvEEEEvNT_6ParamsE)
        /*0008*/ 	.word	0x000000a8


	//----- nvinfo : EIATTR_FRAME_SIZE
	.align		4
.L_12:
        /*000c*/ 	.byte	0x04, 0x11
        /*000e*/ 	.short	(.L_14 - .L_13)
	.align		4
.L_13:
        /*0010*/ 	.word	index@(_ZN7cutlass13device_kernelINS_4gemm6kernel13GemmUniversalIN4cute5tupleIJiiiiEEENS1_10collective13CollectiveMmaINS1_37MainloopSm90TmaGmmaWarpSpecializedFP8ILi4ENS5_IJNS4_1CILi1EEENSA_ILi2EEESB_EEENS1_32KernelTmaWarpSpecializedPingpongEEENS5_IJNSA_ILi64EEENSA_ILi256EEENSA_ILi128EEEEEENS_12float_e4m3_tENS5_IJlSB_lEEESK_SL_NS4_8TiledMMAINS4_8MMA_AtomIJNS4_4SM904GMMA31MMA_64x256x32_F32E4M3E4M3_SS_TNILNSP_7ScaleInE1ELSR_1EEEEEENS4_6LayoutINS5_IJSB_SB_SB_EEENS5_IJNSA_ILi0EEESW_SW_EEEEENS5_IJNS4_10UnderscoreESZ_SZ_EEEEENS4_23SM90_TMA_LOAD_MULTICASTENS4_14ComposedLayoutINS4_7SwizzleILi3ELi4ELi3EEENS4_18smem_ptr_flag_bitsILi8EEENSU_INS5_IJNSA_ILi8EEESI_EEENS5_IJSI_SB_EEEEEEEvNS4_8identityENS4_13SM90_TMA_LOADES1C_vS1D_EENS_8epilogue10collective6detail29Sm90TmaWarpSpecializedAdapterINS1H_15DefaultEpilogueISK_SL_SL_NS1G_6thread17LinearCombinationISK_Li1EffLNS1L_9ScaleType4KindE0ELNS_15FloatRoundStyleE2ESK_EENS1_15EpilogueDefaultEEEEEvvEEEEvNT_6ParamsE)
        /*0014*/ 	.word	0x00000110


	//----- nvinfo : EIATTR_MIN_STACK_SIZE
	.align		4
.L_14:
        /*0018*/ 	.byte	0x04, 0x12
        /*001a*/ 	.short	(.L_16 - .L_15)
	.align		4
.L_15:
        /*001c*/ 	.word	index@(_ZN7cutlass13device_kernelINS_4gemm6kernel13GemmUniversalIN4cute5tupleIJiiiiEEENS1_10collective13CollectiveMmaINS1_37MainloopSm90TmaGmmaWarpSpecializedFP8ILi4ENS5_IJNS4_1CILi1EEENSA_ILi2EEESB_EEENS1_32KernelTmaWarpSpecializedPingpongEEENS5_IJNSA_ILi64EEENSA_ILi256EEENSA_ILi128EEEEEENS_12float_e4m3_tENS5_IJlSB_lEEESK_SL_NS4_8TiledMMAINS4_8MMA_AtomIJNS4_4SM904GMMA31MMA_64x256x32_F32E4M3E4M3_SS_TNILNSP_7ScaleInE1ELSR_1EEEEEENS4_6LayoutINS5_IJSB_SB_SB_EEENS5_IJNSA_ILi0EEESW_SW_EEEEENS5_IJNS4_10UnderscoreESZ_SZ_EEEEENS4_23SM90_TMA_LOAD_MULTICASTENS4_14ComposedLayoutINS4_7SwizzleILi3ELi4ELi3EEENS4_18smem_ptr_flag_bitsILi8EEENSU_INS5_IJNSA_ILi8EEESI_EEENS5_IJSI_SB_EEEEEEEvNS4_8identityENS4_13SM90_TMA_LOADES1C_vS1D_EENS_8epilogue10collective6detail29Sm90TmaWarpSpecializedAdapterINS1H_15DefaultEpilogueISK_SL_SL_NS1G_6thread17LinearCombinationISK_Li1EffLNS1L_9ScaleType4KindE0ELNS_15FloatRoundStyleE2ESK_EENS1_15EpilogueDefaultEEEEEvvEEEEvNT_6ParamsE)
        /*0020*/ 	.word	0x00000110
.L_16:


//--------------------- .nv.compat                --------------------------
	.section	.nv.compat,"",@"SHT_CUDA_COMPAT_INFO"
	.align	4
        /*0000*/ 	.byte	0x02, 0x09, 0x01, 0x00, 0x02, 0x02, 0x04, 0x00, 0x02, 0x05, 0x05, 0x00, 0x03, 0x07, 0x01, 0x01
        /*0010*/ 	.byte	0x02, 0x03, 0x01, 0x00, 0x02, 0x06, 0x01, 0x00, 0x04, 0x0b, 0x08, 0x00, 0x00, 0x00, 0x00, 0x00
        /*0020*/ 	.byte	0x00, 0x00, 0x00, 0x00


//--------------------- .nv.info._ZN7cutlass13device_kernelINS_4gemm6kernel13GemmUniversalIN4cute5tupleIJiiiiEEENS1_10collective13CollectiveMmaINS1_37MainloopSm90TmaGmmaWarpSpecializedFP8ILi4ENS5_IJNS4_1CILi1EEENSA_ILi2EEESB_EEENS1_32KernelTmaWarpSpecializedPingpongEEENS5_IJNSA_ILi64EEENSA_ILi256EEENSA_ILi128EEEEEENS_12float_e4m3_tENS5_IJlSB_lEEESK_SL_NS4_8TiledMMAINS4_8MMA_AtomIJNS4_4SM904GMMA31MMA_64x256x32_F32E4M3E4M3_SS_TNILNSP_7ScaleInE1ELSR_1EEEEEENS4_6LayoutINS5_IJSB_SB_SB_EEENS5_IJNSA_ILi0EEESW_SW_EEEEENS5_IJNS4_10UnderscoreESZ_SZ_EEEEENS4_23SM90_TMA_LOAD_MULTICASTENS4_14ComposedLayoutINS4_7SwizzleILi3ELi4ELi3EEENS4_18smem_ptr_flag_bitsILi8EEENSU_INS5_IJNSA_ILi8EEESI_EEENS5_IJSI_SB_EEEEEEEvNS4_8identityENS4_13SM90_TMA_LOADES1C_vS1D_EENS_8epilogue10collective6detail29Sm90TmaWarpSpecializedAdapterINS1H_15DefaultEpilogueISK_SL_SL_NS1G_6thread17LinearCombinationISK_Li1EffLNS1L_9ScaleType4KindE0ELNS_15FloatRoundStyleE2ESK_EENS1_15EpilogueDefaultEEEEEvvEEEEvNT_6ParamsE --------------------------
	.section	.nv.info._ZN7cutlass13device_kernelINS_4gemm6kernel13GemmUniversalIN4cute5tupleIJiiiiEEENS1_10collective13CollectiveMmaINS1_37MainloopSm90TmaGmmaWarpSpecializedFP8ILi4ENS5_IJNS4_1CILi1EEENSA_ILi2EEESB_EEENS1_32KernelTmaWarpSpecializedPingpongEEENS5_IJNSA_ILi64EEENSA_ILi256EEENSA_ILi128EEEEEENS_12float_e4m3_tENS5_IJlSB_lEEESK_SL_NS4_8TiledMMAINS4_8MMA_AtomIJNS4_4SM904GMMA31MMA_64x256x32_F32E4M3E4M3_SS_TNILNSP_7ScaleInE1ELSR_1EEEEEENS4_6LayoutINS5_IJSB_SB_SB_EEENS5_IJNSA_ILi0EEESW_SW_EEEEENS5_IJNS4_10UnderscoreESZ_SZ_EEEEENS4_23SM90_TMA_LOAD_MULTICASTENS4_14ComposedLayoutINS4_7SwizzleILi3ELi4ELi3EEENS4_18smem_ptr_flag_bitsILi8EEENSU_INS5_IJNSA_ILi8EEESI_EEENS5_IJSI_SB_EEEEEEEvNS4_8identityENS4_13SM90_TMA_LOADES1C_vS1D_EENS_8epilogue10collective6detail29Sm90TmaWarpSpecializedAdapterINS1H_15DefaultEpilogueISK_SL_SL_NS1G_6thread17LinearCombinationISK_Li1EffLNS1L_9ScaleType4KindE0ELNS_15FloatRoundStyleE2ESK_EENS1_15EpilogueDefaultEEEEEvvEEEEvNT_6ParamsE,"",@"SHT_CUDA_INFO"
	.sectionflags	@""
	.align	4


	//----- nvinfo : EIATTR_CUDA_API_VERSION
	.align		4
        /*0000*/ 	.byte	0x04, 0x37
        /*0002*/ 	.short	(.L_18 - .L_17)
.L_17:
        /*0004*/ 	.word	0x00000082


	//----- nvinfo : EIATTR_KPARAM_INFO
	.align		4
.L_18:
        /*0008*/ 	.byte	0x04, 0x17
        /*000a*/ 	.short	(.L_20 - .L_19)
.L_19:
        /*000c*/ 	.word	0x00000000
        /*0010*/ 	.short	0x0000
        /*0012*/ 	.short	0x0070
        /*0014*/ 	.byte	0x00, 0xf0, 0x01, 0x10


	//----- nvinfo : EIATTR_SPARSE_MMA_MASK
	.align		4
.L_20:
        /*0018*/ 	.byte	0x03, 0x50
        /*001a*/ 	.short	0x0000


	//----- nvinfo : EIATTR_MAXREG_COUNT
	.align		4
        /*001c*/ 	.byte	0x03, 0x1b
        /*001e*/ 	.short	0x00a8


	//----- nvinfo : EIATTR_NUM_BARRIERS
	.align		4
        /*0020*/ 	.byte	0x02, 0x4c
        /*0022*/ 	.byte	0x01
	.zero		1


	//----- nvinfo : EIATTR_ANNOTATIONS
	.align		4
        /*0024*/ 	.byte	0x04, 0x55
        /*0026*/ 	.short	(.L_22 - .L_21)


	//   ....[0]....
.L_21:
        /*0028*/ 	.word	0x00000001
        /*002c*/ 	.byte	0x10, 0x07, 0x00, 0x00, 0x01, 0x00, 0x00, 0x00, 0x20, 0x0e, 0x00, 0x00, 0x01, 0x00, 0x00, 0x00
        /* <DEDUP_REMOVED lines=203> */
        /*0cec*/ 	.byte	0x20, 0x04, 0x01, 0x00


	//----- nvinfo : EIATTR_MERCURY_ISA_VERSION
	.align		4
.L_22:
        /*0cf0*/ 	.byte	0x03, 0x5f
        /*0cf2*/ 	.short	0x0101


	//----- nvinfo : EIATTR_INT_WARP_WIDE_INSTR_OFFSETS
	.align		4
        /*0cf4*/ 	.byte	0x04, 0x31
        /*0cf6*/ 	.short	(.L_24 - .L_23)


	//   ....[0]....
.L_23:
        /*0cf8*/ 	.word	0x000005d0


	//   ....[1]....
        /*0cfc*/ 	.word	0x000005e0


	//   ....[2]....
        /*0d00*/ 	.word	0x00000650


	//   ....[3]....
        /*0d04*/ 	.word	0x000006d0


	//   ....[4]....
        /*0d08*/ 	.word	0x000006f0


	//   ....[5]....
        /*0d0c*/ 	.word	0x00000720


	//   ....[6]....
        /*0d10*/ 	.word	0x000007d0


	//   ....[7]....
        /*0d14*/ 	.word	0x00000820


	//   ....[8]....
        /*0d18*/ 	.word	0x00005760


	//----- nvinfo : EIATTR_COOP_GROUP_MASK_REGIDS
	.align		4
.L_24:
        /*0d1c*/ 	.byte	0x04, 0x29
        /*0d1e*/ 	.short	(.L_26 - .L_25)


	//   ....[0]....
.L_25:
        /*0d20*/ 	.word	0xffffffff


	//   ....[1]....
        /*0d24*/ 	.word	0xffffffff


	//   ....[2]....
        /*0d28*/ 	.word	0xffffffff


	//   ....[3]....
        /*0d2c*/ 	.word	0xffffffff


	//   ....[4]....
        /*0d30*/ 	.word	0xffffffff


	//   ....[5]....
        /*0d34*/ 	.word	0xffffffff


	//   ....[6]....
        /*0d38*/ 	.word	0xffffffff


	//----- nvinfo : EIATTR_COOP_GROUP_INSTR_OFFSETS
	.align		4
.L_26:
        /*0d3c*/ 	.byte	0x04, 0x28
        /*0d3e*/ 	.short	(.L_28 - .L_27)


	//   ....[0]....
.L_27:
        /*0d40*/ 	.word	0x00000070


	//   ....[1]....
        /*0d44*/ 	.word	0x00000090


	//   ....[2]....
        /*0d48*/ 	.word	0x00000190


	//   ....[3]....
        /*0d4c*/ 	.word	0x000003c0


	//   ....[4]....
        /*0d50*/ 	.word	0x00000400


	//   ....[5]....
        /*0d54*/ 	.word	0x00000450


	//   ....[6]....
        /*0d58*/ 	.word	0x00000930


	//----- nvinfo : EIATTR_REG_RECONFIG
	.align		4
.L_28:
        /*0d5c*/ 	.byte	0x01, 0x54
	.zero		2


	//----- nvinfo : EIATTR_MBARRIER_INSTR_OFFSETS
	.align		4
        /*0d60*/ 	.byte	0x04, 0x39
        /*0d62*/ 	.short	(.L_30 - .L_29)


	//   ....[0]....
.L_29:
        /*0d64*/ 	.word	0x00000330
        /*0d68*/ 	.word	0x000000ff
        /*0d6c*/ 	.word	0x00000000
        /*0d70*/ 	.short	0x0100
        /*0d72*/ 	.byte	0x0a
	.zero		1


	//   ....[1]....
        /*0d74*/ 	.word	0x00000340
        /*0d78*/ 	.word	0x000000ff
        /*0d7c*/ 	.word	0x00000020
        /*0d80*/ 	.short	0x0100
        /*0d82*/ 	.byte	0x0a
	.zero		1


	//   ....[2]....
        /*0d84*/ 	.word	0x00000350
        /*0d88*/ 	.word	0x000000ff
        /*0d8c*/ 	.word	0x00000008
        /*0d90*/ 	.short	0x0100
        /*0d92*/ 	.byte	0x0a
	.zero		1


	//   ....[3]....
        /*0d94*/ 	.word	0x00000360
        /*0d98*/ 	.word	0x000000ff
        /*0d9c*/ 	.word	0x00000028
        /*0da0*/ 	.short	0x0100
        /*0da2*/ 	.byte	0x0a
	.zero		1


	//   ....[4]....
        /*0da4*/ 	.word	0x00000370
        /*0da8*/ 	.word	0x000000ff
        /*0dac*/ 	.word	0x00000010
        /*0db0*/ 	.short	0x0100
        /*0db2*/ 	.byte	0x0a
	.zero		1


	//   ....[5]....
        /*0db4*/ 	.word	0x00000380
        /*0db8*/ 	.word	0x000000ff
        /*0dbc*/ 	.word	0x00000030
        /*0dc0*/ 	.short	0x0100
        /*0dc2*/ 	.byte	0x0a
	.zero		1


	//   ....[6]....
        /*0dc4*/ 	.word	0x00000390
        /*0dc8*/ 	.word	0x000000ff
        /*0dcc*/ 	.word	0x00000018
        /*0dd0*/ 	.short	0x0100
        /*0dd2*/ 	.byte	0x0a
	.zero		1


	//   ....[7]....
        /*0dd4*/ 	.word	0x000003a0
        /*0dd8*/ 	.word	0x000000ff
        /*0ddc*/ 	.word	0x00000038
        /*0de0*/ 	.short	0x0100
        /*0de2*/ 	.byte	0x0a
	.zero		1


	//   ....[8]....
        /*0de4*/ 	.word	0x00000810
        /*0de8*/ 	.word	0x000000ff
        /*0dec*/ 	.word	0x00000070
        /*0df0*/ 	.short	0x0100
        /*0df2*/ 	.byte	0x0f
	.zero		1


	//   ....[9]....
        /*0df4*/ 	.word	0x00000850
        /*0df8*/ 	.word	0x000000ff
        /*0dfc*/ 	.word	0x00000078
        /*0e00*/ 	.short	0x0100
        /*0e02*/ 	.byte	0x0f
	.zero		1


	//   ....[10]....
        /*0e04*/ 	.word	0x00000880
        /*0e08*/ 	.word	0x000000ff
        /*0e0c*/ 	.word	0x00000050
        /*0e10*/ 	.short	0x0100
        /*0e12*/ 	.byte	0x10
	.zero		1


	//   ....[11]....
        /*0e14*/ 	.word	0x000008c0
        /*0e18*/ 	.word	0x000000ff
        /*0e1c*/ 	.word	0x00000058
        /*0e20*/ 	.short	0x0100
        /*0e22*/ 	.byte	0x10
	.zero		1


	//   ....[12]....
        /*0e24*/ 	.word	0x000008d0
        /*0e28*/ 	.word	0x000000ff
        /*0e2c*/ 	.word	0x00000060
        /*0e30*/ 	.short	0x0100
        /*0e32*/ 	.byte	0x10
	.zero		1


	//   ....[13]....
        /*0e34*/ 	.word	0x000008e0
        /*0e38*/ 	.word	0x000000ff
        /*0e3c*/ 	.word	0x00000068
        /*0e40*/ 	.short	0x0100
        /*0e42*/ 	.byte	0x10
	.zero		1


	//   ....[14]....
        /*0e44*/ 	.word	0x00001810
        /*0e48*/ 	.word	0x000000ff
        /*0e4c*/ 	.word	0xfffffff8
        /*0e50*/ 	.short	0x010a
        /*0e52*/ 	.byte	0x15
	.zero		1


	//   ....[15]....
        /*0e54*/ 	.word	0x000021e0
        /*0e58*/ 	.word	0x000000ff
        /*0e5c*/ 	.word	0x00000000
        /*0e60*/ 	.short	0x010a
        /*0e62*/ 	.byte	0x04
	.zero		1


	//   ....[16]....
        /*0e64*/ 	.word	0x00002220
        /*0e68*/ 	.word	0x000000ff
        /*0e6c*/ 	.word	0x00000000
        /*0e70*/ 	.short	0x010a
        /*0e72*/ 	.byte	0x04
	.zero		1


	//   ....[17]....
        /*0e74*/ 	.word	0x000034c0
        /*0e78*/ 	.word	0x000000ff
        /*0e7c*/ 	.word	0x00000000
        /*0e80*/ 	.short	0x010a
        /*0e82*/ 	.byte	0x08
	.zero		1


	//   ....[18]....
        /*0e84*/ 	.word	0x00003500
        /*0e88*/ 	.word	0x000000ff
        /*0e8c*/ 	.word	0x00000000
        /*0e90*/ 	.short	0x010a
        /*0e92*/ 	.byte	0x08
	.zero		1


	//   ....[19]....
        /*0e94*/ 	.word	0x00004640
        /*0e98*/ 	.word	0x000000e5
        /*0e9c*/ 	.word	0x00000000
        /*0ea0*/ 	.short	0x0101
        /*0ea2*/ 	.byte	0x3f
	.zero		1


	//   ....[20]....
        /*0ea4*/ 	.word	0x000056b0
        /*0ea8*/ 	.word	0x000000e5
        /*0eac*/ 	.word	0x00000000
        /*0eb0*/ 	.short	0x0101
        /*0eb2*/ 	.byte	0x1c
	.zero		1


	//   ....[21]....
        /*0eb4*/ 	.word	0x00005800
        /*0eb8*/ 	.word	0x00000018
        /*0ebc*/ 	.word	0x00000000
        /*0ec0*/ 	.short	0x0101
        /*0ec2*/ 	.byte	0x3f
	.zero		1


	//   ....[22]....
        /*0ec4*/ 	.word	0x00005890
        /*0ec8*/ 	.word	0x000000ff
        /*0ecc*/ 	.word	0x00000008
        /*0ed0*/ 	.short	0x010a
        /*0ed2*/ 	.byte	0x15
	.zero		1


	//   ....[23]....
        /*0ed4*/ 	.word	0x0000e9d0
        /*0ed8*/ 	.word	0x00000000
        /*0edc*/ 	.word	0x00000000
        /*0ee0*/ 	.short	0x0101
        /*0ee2*/ 	.byte	0x1c
	.zero		1


	//   ....[24]....
        /*0ee4*/ 	.word	0x0000f510
        /*0ee8*/ 	.word	0x0000000b
        /*0eec*/ 	.word	0x00000020
        /*0ef0*/ 	.short	0x010a
        /*0ef2*/ 	.byte	0x3f
	.zero		1


	//   ....[25]....
        /*0ef4*/ 	.word	0x0000f960
        /*0ef8*/ 	.word	0x00000003
        /*0efc*/ 	.word	0x00000078
        /*0f00*/ 	.short	0x0101
        /*0f02*/ 	.byte	0x3f
	.zero		1


	//   ....[26]....
        /*0f04*/ 	.word	0x00010110
        /*0f08*/ 	.word	0x00000005
        /*0f0c*/ 	.word	0x00000000
        /*0f10*/ 	.short	0x010a
        /*0f12*/ 	.byte	0x3f
	.zero		1


	//   ....[27]....
        /*0f14*/ 	.word	0x00010190
        /*0f18*/ 	.word	0x00000007
        /*0f1c*/ 	.word	0x00000000
        /*0f20*/ 	.short	0x010a
        /*0f22*/ 	.byte	0x3f
	.zero		1


	//   ....[28]....
        /*0f24*/ 	.word	0x00010220
        /*0f28*/ 	.word	0x00000006
        /*0f2c*/ 	.word	0x00000000
        /*0f30*/ 	.short	0x010a
        /*0f32*/ 	.byte	0x3f
	.zero		1


	//   ....[29]....
        /*0f34*/ 	.word	0x000102b0
        /*0f38*/ 	.word	0x00000003
        /*0f3c*/ 	.word	0x00000000
        /*0f40*/ 	.short	0x010a
        /*0f42*/ 	.byte	0x3f
	.zero		1


	//   ....[30]....
        /*0f44*/ 	.word	0x00010320
        /*0f48*/ 	.word	0x00000003
        /*0f4c*/ 	.word	0xfffffff8
        /*0f50*/ 	.short	0x010a
        /*0f52*/ 	.byte	0x3f
	.zero		1


	//   ....[31]....
        /*0f54*/ 	.word	0x00010380
        /*0f58*/ 	.word	0x00000003
        /*0f5c*/ 	.word	0x00000000
        /*0f60*/ 	.short	0x010a
        /*0f62*/ 	.byte	0x3f
	.zero		1


	//   ....[32]....
        /*0f64*/ 	.word	0x000103f0
        /*0f68*/ 	.word	0x00000000
        /*0f6c*/ 	.word	0x00000000
        /*0f70*/ 	.short	0x010a
        /*0f72*/ 	.byte	0x3f
	.zero		1


	//   ....[33]....
        /*0f74*/ 	.word	0x00010460
        /*0f78*/ 	.word	0x00000019
        /*0f7c*/ 	.word	0x00000008
        /*0f80*/ 	.short	0x010a
        /*0f82*/ 	.byte	0x3f
	.zero		1


	//   ....[34]....
        /*0f84*/ 	.word	0x00010530
        /*0f88*/ 	.word	0x0000000b
        /*0f8c*/ 	.word	0x00000020
        /*0f90*/ 	.short	0x010a
        /*0f92*/ 	.byte	0x3f
	.zero		1


	//   ....[35]....
        /*0f94*/ 	.word	0x00010610
        /*0f98*/ 	.word	0x00000005
        /*0f9c*/ 	.word	0x00000000
        /*0fa0*/ 	.short	0x010a
        /*0fa2*/ 	.byte	0x3f
	.zero		1


	//   ....[36]....
        /*0fa4*/ 	.word	0x00010660
        /*0fa8*/ 	.word	0x00000007
        /*0fac*/ 	.word	0x00000000
        /*0fb0*/ 	.short	0x010a
        /*0fb2*/ 	.byte	0x3f
	.zero		1


	//   ....[37]....
        /*0fb4*/ 	.word	0x000106b0
        /*0fb8*/ 	.word	0x00000006
        /*0fbc*/ 	.word	0x00000000
        /*0fc0*/ 	.short	0x010a
        /*0fc2*/ 	.byte	0x3f
	.zero		1


	//----- nvinfo : EIATTR_NUM_MBARRIERS
	.align		4
.L_30:
        /*0fc4*/ 	.byte	0x03, 0x38
        /*0fc6*/ 	.short	0x000e


	//----- nvinfo : EIATTR_EXIT_INSTR_OFFSETS
	.align		4
        /*0fc8*/ 	.byte	0x04, 0x1c
        /*0fca*/ 	.short	(.L_32 - .L_31)


	//   ....[0]....
.L_31:
        /*0fcc*/ 	.word	0x000014c0


	//   ....[1]....
        /*0fd0*/ 	.word	0x00001520


	//   ....[2]....
        /*0fd4*/ 	.word	0x0000f1e0


	//   ....[3]....
        /*0fd8*/ 	.word	0x0000f210


	//   ....[4]....
        /*0fdc*/ 	.word	0x00010300


	//----- nvinfo : EIATTR_MAX_THREADS
	.align		4
.L_32:
        /*0fe0*/ 	.byte	0x04, 0x05
        /*0fe2*/ 	.short	(.L_34 - .L_33)
.L_33:
        /*0fe4*/ 	.word	0x00000180
        /*0fe8*/ 	.word	0x00000001
        /*0fec*/ 	.word	0x00000001


	//----- nvinfo : EIATTR_CRS_STACK_SIZE
	.align		4
.L_34:
        /*0ff0*/ 	.byte	0x04, 0x1e
        /*0ff2*/ 	.short	(.L_36 - .L_35)
.L_35:
        /*0ff4*/ 	.word	0x00000000


	//----- nvinfo : EIATTR_CBANK_PARAM_SIZE
	.align		4
.L_36:
        /*0ff8*/ 	.byte	0x03, 0x19
        /*0ffa*/ 	.short	0x0470


	//----- nvinfo : EIATTR_PARAM_CBANK
	.align		4
        /*0ffc*/ 	.byte	0x04, 0x0a
        /*0ffe*/ 	.short	(.L_38 - .L_37)
	.align		4
.L_37:
        /*1000*/ 	.word	index@(.nv.constant0._ZN7cutlass13device_kernelINS_4gemm6kernel13GemmUniversalIN4cute5tupleIJiiiiEEENS1_10collective13CollectiveMmaINS1_37MainloopSm90TmaGmmaWarpSpecializedFP8ILi4ENS5_IJNS4_1CILi1EEENSA_ILi2EEESB_EEENS1_32KernelTmaWarpSpecializedPingpongEEENS5_IJNSA_ILi64EEENSA_ILi256EEENSA_ILi128EEEEEENS_12float_e4m3_tENS5_IJlSB_lEEESK_SL_NS4_8TiledMMAINS4_8MMA_AtomIJNS4_4SM904GMMA31MMA_64x256x32_F32E4M3E4M3_SS_TNILNSP_7ScaleInE1ELSR_1EEEEEENS4_6LayoutINS5_IJSB_SB_SB_EEENS5_IJNSA_ILi0EEESW_SW_EEEEENS5_IJNS4_10UnderscoreESZ_SZ_EEEEENS4_23SM90_TMA_LOAD_MULTICASTENS4_14ComposedLayoutINS4_7SwizzleILi3ELi4ELi3EEENS4_18smem_ptr_flag_bitsILi8EEENSU_INS5_IJNSA_ILi8EEESI_EEENS5_IJSI_SB_EEEEEEEvNS4_8identityENS4_13SM90_TMA_LOADES1C_vS1D_EENS_8epilogue10collective6detail29Sm90TmaWarpSpecializedAdapterINS1H_15DefaultEpilogueISK_SL_SL_NS1G_6thread17LinearCombinationISK_Li1EffLNS1L_9ScaleType4KindE0ELNS_15FloatRoundStyleE2ESK_EENS1_15EpilogueDefaultEEEEEvvEEEEvNT_6ParamsE)
        /*1004*/ 	.short	0x0210
        /*1006*/ 	.short	0x0470


	//----- nvinfo : EIATTR_SW_WAR
	.align		4
.L_38:
        /*1008*/ 	.byte	0x04, 0x36
        /*100a*/ 	.short	(.L_40 - .L_39)
.L_39:
        /*100c*/ 	.word	0x00000008
.L_40:


//--------------------- .nv.callgraph             --------------------------
	.section	.nv.callgraph,"",@"SHT_CUDA_CALLGRAPH"
	.align	4
	.sectionentsize	8
	.align		4
        /*0000*/ 	.word	0x00000000
	.align		4
        /*0004*/ 	.word	0xffffffff
	.align		4
        /*0008*/ 	.word	0x00000000
	.align		4
        /*000c*/ 	.word	0xfffffffe
	.align		4
        /*0010*/ 	.word	0x00000000
	.align		4
        /*0014*/ 	.word	0xfffffffd
	.align		4
        /*0018*/ 	.word	0x00000000
	.align		4
        /*001c*/ 	.word	0xfffffffc


//--------------------- .nv.constant4             --------------------------
	.section	.nv.constant4,"a",@progbits
	.align	8
	.align		8
.nv.constant4:
        /*0000*/ 	.dword	_ZN39_INTERNAL_a1266adc_4_k_cu_9bb0adb8_31114cuda3std3__45__cpo5beginE
	.align		8
        /*0008*/ 	.dword	_ZN39_INTERNAL_a1266adc_4_k_cu_9bb0adb8_31114cuda3std3__45__cpo3endE
	.align		8
        /*0010*/ 	.dword	_ZN39_INTERNAL_a1266adc_4_k_cu_9bb0adb8_31114cuda3std3__45__cpo6cbeginE
	.align		8
        /*0018*/ 	.dword	_ZN39_INTERNAL_a1266adc_4_k_cu_9bb0adb8_31114cuda3std3__45__cpo4cendE
	.align		8
        /*0020*/ 	.dword	_ZN39_INTERNAL_a1266adc_4_k_cu_9bb0adb8_31114cuda3std3__441_GLOBAL__N__a1266adc_4_k_cu_9bb0adb8_31116ignoreE
	.align		8
        /*0028*/ 	.dword	_ZN39_INTERNAL_a1266adc_4_k_cu_9bb0adb8_31114cuda3std3__419piecewise_constructE
	.align		8
        /*0030*/ 	.dword	_ZN39_INTERNAL_a1266adc_4_k_cu_9bb0adb8_31114cuda3std3__48in_placeE
	.align		8
        /*0038*/ 	.dword	_ZN39_INTERNAL_a1266adc_4_k_cu_9bb0adb8_31114cuda3std6ranges3__45__cpo4swapE
	.align		8
        /*0040*/ 	.dword	_ZN39_INTERNAL_a1266adc_4_k_cu_9bb0adb8_31114cuda3std6ranges3__45__cpo9iter_moveE
	.align		8
        /*0048*/ 	.dword	_ZN39_INTERNAL_a1266adc_4_k_cu_9bb0adb8_31114cute7productE
	.align		8
        /*0050*/ 	.dword	_ZN39_INTERNAL_a1266adc_4_k_cu_9bb0adb8_31114cute1_E


//--------------------- .text._ZN7cutlass13device_kernelINS_4gemm6kernel13GemmUniversalIN4cute5tupleIJiiiiEEENS1_10collective13CollectiveMmaINS1_37MainloopSm90TmaGmmaWarpSpecializedFP8ILi4ENS5_IJNS4_1CILi1EEENSA_ILi2EEESB_EEENS1_32KernelTmaWarpSpecializedPingpongEEENS5_IJNSA_ILi64EEENSA_ILi256EEENSA_ILi128EEEEEENS_12float_e4m3_tENS5_IJlSB_lEEESK_SL_NS4_8TiledMMAINS4_8MMA_AtomIJNS4_4SM904GMMA31MMA_64x256x32_F32E4M3E4M3_SS_TNILNSP_7ScaleInE1ELSR_1EEEEEENS4_6LayoutINS5_IJSB_SB_SB_EEENS5_IJNSA_ILi0EEESW_SW_EEEEENS5_IJNS4_10UnderscoreESZ_SZ_EEEEENS4_23SM90_TMA_LOAD_MULTICASTENS4_14ComposedLayoutINS4_7SwizzleILi3ELi4ELi3EEENS4_18smem_ptr_flag_bitsILi8EEENSU_INS5_IJNSA_ILi8EEESI_EEENS5_IJSI_SB_EEEEEEEvNS4_8identityENS4_13SM90_TMA_LOADES1C_vS1D_EENS_8epilogue10collective6detail29Sm90TmaWarpSpecializedAdapterINS1H_15DefaultEpilogueISK_SL_SL_NS1G_6thread17LinearCombinationISK_Li1EffLNS1L_9ScaleType4KindE0ELNS_15FloatRoundStyleE2ESK_EENS1_15EpilogueDefaultEEEEEvvEEEEvNT_6ParamsE --------------------------
	.section	.text._ZN7cutlass13device_kernelINS_4gemm6kernel13GemmUniversalIN4cute5tupleIJiiiiEEENS1_10collective13CollectiveMmaINS1_37MainloopSm90TmaGmmaWarpSpecializedFP8ILi4ENS5_IJNS4_1CILi1EEENSA_ILi2EEESB_EEENS1_32KernelTmaWarpSpecializedPingpongEEENS5_IJNSA_ILi64EEENSA_ILi256EEENSA_ILi128EEEEEENS_12float_e4m3_tENS5_IJlSB_lEEESK_SL_NS4_8TiledMMAINS4_8MMA_AtomIJNS4_4SM904GMMA31MMA_64x256x32_F32E4M3E4M3_SS_TNILNSP_7ScaleInE1ELSR_1EEEEEENS4_6LayoutINS5_IJSB_SB_SB_EEENS5_IJNSA_ILi0EEESW_SW_EEEEENS5_IJNS4_10UnderscoreESZ_SZ_EEEEENS4_23SM90_TMA_LOAD_MULTICASTENS4_14ComposedLayoutINS4_7SwizzleILi3ELi4ELi3EEENS4_18smem_ptr_flag_bitsILi8EEENSU_INS5_IJNSA_ILi8EEESI_EEENS5_IJSI_SB_EEEEEEEvNS4_8identityENS4_13SM90_TMA_LOADES1C_vS1D_EENS_8epilogue10collective6detail29Sm90TmaWarpSpecializedAdapterINS1H_15DefaultEpilogueISK_SL_SL_NS1G_6thread17LinearCombinationISK_Li1EffLNS1L_9ScaleType4KindE0ELNS_15FloatRoundStyleE2ESK_EENS1_15EpilogueDefaultEEEEEvvEEEEvNT_6ParamsE,"ax",@progbits
	.align	128
.text._ZN7cutlass13device_kernelINS_4gemm6kernel13GemmUniversalIN4cute5tupleIJiiiiEEENS1_10collective13CollectiveMmaINS1_37MainloopSm90TmaGmmaWarpSpecializedFP8ILi4ENS5_IJNS4_1CILi1EEENSA_ILi2EEESB_EEENS1_32KernelTmaWarpSpecializedPingpongEEENS5_IJNSA_ILi64EEENSA_ILi256EEENSA_ILi128EEEEEENS_12float_e4m3_tENS5_IJlSB_lEEESK_SL_NS4_8TiledMMAINS4_8MMA_AtomIJNS4_4SM904GMMA31MMA_64x256x32_F32E4M3E4M3_SS_TNILNSP_7ScaleInE1ELSR_1EEEEEENS4_6LayoutINS5_IJSB_SB_SB_EEENS5_IJNSA_ILi0EEESW_SW_EEEEENS5_IJNS4_10UnderscoreESZ_SZ_EEEEENS4_23SM90_TMA_LOAD_MULTICASTENS4_14ComposedLayoutINS4_7SwizzleILi3ELi4ELi3EEENS4_18smem_ptr_flag_bitsILi8EEENSU_INS5_IJNSA_ILi8EEESI_EEENS5_IJSI_SB_EEEEEEEvNS4_8identityENS4_13SM90_TMA_LOADES1C_vS1D_EENS_8epilogue10collective6detail29Sm90TmaWarpSpecializedAdapterINS1H_15DefaultEpilogueISK_SL_SL_NS1G_6thread17LinearCombinationISK_Li1EffLNS1L_9ScaleType4KindE0ELNS_15FloatRoundStyleE2ESK_EENS1_15EpilogueDefaultEEEEEvvEEEEvNT_6ParamsE:
        .type           _ZN7cutlass13device_kernelINS_4gemm6kernel13GemmUniversalIN4cute5tupleIJiiiiEEENS1_10collective13CollectiveMmaINS1_37MainloopSm90TmaGmmaWarpSpecializedFP8ILi4ENS5_IJNS4_1CILi1EEENSA_ILi2EEESB_EEENS1_32KernelTmaWarpSpecializedPingpongEEENS5_IJNSA_ILi64EEENSA_ILi256EEENSA_ILi128EEEEEENS_12float_e4m3_tENS5_IJlSB_lEEESK_SL_NS4_8TiledMMAINS4_8MMA_AtomIJNS4_4SM904GMMA31MMA_64x256x32_F32E4M3E4M3_SS_TNILNSP_7ScaleInE1ELSR_1EEEEEENS4_6LayoutINS5_IJSB_SB_SB_EEENS5_IJNSA_ILi0EEESW_SW_EEEEENS5_IJNS4_10UnderscoreESZ_SZ_EEEEENS4_23SM90_TMA_LOAD_MULTICASTENS4_14ComposedLayoutINS4_7SwizzleILi3ELi4ELi3EEENS4_18smem_ptr_flag_bitsILi8EEENSU_INS5_IJNSA_ILi8EEESI_EEENS5_IJSI_SB_EEEEEEEvNS4_8identityENS4_13SM90_TMA_LOADES1C_vS1D_EENS_8epilogue10collective6detail29Sm90TmaWarpSpecializedAdapterINS1H_15DefaultEpilogueISK_SL_SL_NS1G_6thread17LinearCombinationISK_Li1EffLNS1L_9ScaleType4KindE0ELNS_15FloatRoundStyleE2ESK_EENS1_15EpilogueDefaultEEEEEvvEEEEvNT_6ParamsE,@function
        .size           _ZN7cutlass13device_kernelINS_4gemm6kernel13GemmUniversalIN4cute5tupleIJiiiiEEENS1_10collective13CollectiveMmaINS1_37MainloopSm90TmaGmmaWarpSpecializedFP8ILi4ENS5_IJNS4_1CILi1EEENSA_ILi2EEESB_EEENS1_32KernelTmaWarpSpecializedPingpongEEENS5_IJNSA_ILi64EEENSA_ILi256EEENSA_ILi128EEEEEENS_12float_e4m3_tENS5_IJlSB_lEEESK_SL_NS4_8TiledMMAINS4_8MMA_AtomIJNS4_4SM904GMMA31MMA_64x256x32_F32E4M3E4M3_SS_TNILNSP_7ScaleInE1ELSR_1EEEEEENS4_6LayoutINS5_IJSB_SB_SB_EEENS5_IJNSA_ILi0EEESW_SW_EEEEENS5_IJNS4_10UnderscoreESZ_SZ_EEEEENS4_23SM90_TMA_LOAD_MULTICASTENS4_14ComposedLayoutINS4_7SwizzleILi3ELi4ELi3EEENS4_18smem_ptr_flag_bitsILi8EEENSU_INS5_IJNSA_ILi8EEESI_EEENS5_IJSI_SB_EEEEEEEvNS4_8identityENS4_13SM90_TMA_LOADES1C_vS1D_EENS_8epilogue10collective6detail29Sm90TmaWarpSpecializedAdapterINS1H_15DefaultEpilogueISK_SL_SL_NS1G_6thread17LinearCombinationISK_Li1EffLNS1L_9ScaleType4KindE0ELNS_15FloatRoundStyleE2ESK_EENS1_15EpilogueDefaultEEEEEvvEEEEvNT_6ParamsE,(.L_x_335 - _ZN7cutlass13device_kernelINS_4gemm6kernel13GemmUniversalIN4cute5tupleIJiiiiEEENS1_10collective13CollectiveMmaINS1_37MainloopSm90TmaGmmaWarpSpecializedFP8ILi4ENS5_IJNS4_1CILi1EEENSA_ILi2EEESB_EEENS1_32KernelTmaWarpSpecializedPingpongEEENS5_IJNSA_ILi64EEENSA_ILi256EEENSA_ILi128EEEEEENS_12float_e4m3_tENS5_IJlSB_lEEESK_SL_NS4_8TiledMMAINS4_8MMA_AtomIJNS4_4SM904GMMA31MMA_64x256x32_F32E4M3E4M3_SS_TNILNSP_7ScaleInE1ELSR_1EEEEEENS4_6LayoutINS5_IJSB_SB_SB_EEENS5_IJNSA_ILi0EEESW_SW_EEEEENS5_IJNS4_10UnderscoreESZ_SZ_EEEEENS4_23SM90_TMA_LOAD_MULTICASTENS4_14ComposedLayoutINS4_7SwizzleILi3ELi4ELi3EEENS4_18smem_ptr_flag_bitsILi8EEENSU_INS5_IJNSA_ILi8EEESI_EEENS5_IJSI_SB_EEEEEEEvNS4_8identityENS4_13SM90_TMA_LOADES1C_vS1D_EENS_8epilogue10collective6detail29Sm90TmaWarpSpecializedAdapterINS1H_15DefaultEpilogueISK_SL_SL_NS1G_6thread17LinearCombinationISK_Li1EffLNS1L_9ScaleType4KindE0ELNS_15FloatRoundStyleE2ESK_EENS1_15EpilogueDefaultEEEEEvvEEEEvNT_6ParamsE)
        .other          _ZN7cutlass13device_kernelINS_4gemm6kernel13GemmUniversalIN4cute5tupleIJiiiiEEENS1_10collective13CollectiveMmaINS1_37MainloopSm90TmaGmmaWarpSpecializedFP8ILi4ENS5_IJNS4_1CILi1EEENSA_ILi2EEESB_EEENS1_32KernelTmaWarpSpecializedPingpongEEENS5_IJNSA_ILi64EEENSA_ILi256EEENSA_ILi128EEEEEENS_12float_e4m3_tENS5_IJlSB_lEEESK_SL_NS4_8TiledMMAINS4_8MMA_AtomIJNS4_4SM904GMMA31MMA_64x256x32_F32E4M3E4M3_SS_TNILNSP_7ScaleInE1ELSR_1EEEEEENS4_6LayoutINS5_IJSB_SB_SB_EEENS5_IJNSA_ILi0EEESW_SW_EEEEENS5_IJNS4_10UnderscoreESZ_SZ_EEEEENS4_23SM90_TMA_LOAD_MULTICASTENS4_14ComposedLayoutINS4_7SwizzleILi3ELi4ELi3EEENS4_18smem_ptr_flag_bitsILi8EEENSU_INS5_IJNSA_ILi8EEESI_EEENS5_IJSI_SB_EEEEEEEvNS4_8identityENS4_13SM90_TMA_LOADES1C_vS1D_EENS_8epilogue10collective6detail29Sm90TmaWarpSpecializedAdapterINS1H_15DefaultEpilogueISK_SL_SL_NS1G_6thread17LinearCombinationISK_Li1EffLNS1L_9ScaleType4KindE0ELNS_15FloatRoundStyleE2ESK_EENS1_15EpilogueDefaultEEEEEvvEEEEvNT_6ParamsE,@"STO_CUDA_ENTRY STV_DEFAULT"
_ZN7cutlass13device_kernelINS_4gemm6kernel13GemmUniversalIN4cute5tupleIJiiiiEEENS1_10collective13CollectiveMmaINS1_37MainloopSm90TmaGmmaWarpSpecializedFP8ILi4ENS5_IJNS4_1CILi1EEENSA_ILi2EEESB_EEENS1_32KernelTmaWarpSpecializedPingpongEEENS5_IJNSA_ILi64EEENSA_ILi256EEENSA_ILi128EEEEEENS_12float_e4m3_tENS5_IJlSB_lEEESK_SL_NS4_8TiledMMAINS4_8MMA_AtomIJNS4_4SM904GMMA31MMA_64x256x32_F32E4M3E4M3_SS_TNILNSP_7ScaleInE1ELSR_1EEEEEENS4_6LayoutINS5_IJSB_SB_SB_EEENS5_IJNSA_ILi0EEESW_SW_EEEEENS5_IJNS4_10UnderscoreESZ_SZ_EEEEENS4_23SM90_TMA_LOAD_MULTICASTENS4_14ComposedLayoutINS4_7SwizzleILi3ELi4ELi3EEENS4_18smem_ptr_flag_bitsILi8EEENSU_INS5_IJNSA_ILi8EEESI_EEENS5_IJSI_SB_EEEEEEEvNS4_8identityENS4_13SM90_TMA_LOADES1C_vS1D_EENS_8epilogue10collective6detail29Sm90TmaWarpSpecializedAdapterINS1H_15DefaultEpilogueISK_SL_SL_NS1G_6thread17LinearCombinationISK_Li1EffLNS1L_9ScaleType4KindE0ELNS_15FloatRoundStyleE2ESK_EENS1_15EpilogueDefaultEEEEEvvEEEEvNT_6ParamsE:
[----:B------:R-:W0:Y:S02]  /*0000*/  LDC R1, c[0x0][0x28] ;  /* 0x00000a00ff017b82 */ /* 0x000e240000000800 */
[----:B0-----:R-:W-:Y:S01]  /*0010*/  VIADD R1, R1, 0xfffffef0 ;  /* 0xfffffef001017836 */ /* 0x001fe20000000000 */
[----:B------:R-:W0:Y:S01]  /*0020*/  S2R R0, SR_TID.X ;  /* 0x0000000000007919 */ /* 0x000e220000002100 */
[----:B------:R-:W-:Y:S01]  /*0030*/  ELECT P0, URZ, PT ;  /* 0x00000000003f782f */ /* 0x000fe20003800000 */
[----:B------:R-:W-:Y:S01]  /*0040*/  BSSY B0, `(.L_x_0) ;  /* 0x0000014000007945 */ /* 0x000fe20003800000 */
[--C-:B0-----:R-:W-:Y:S02]  /*0050*/  SHF.R.U32.HI R3, RZ, 0x5, R0.reuse ;  /* 0x00000005ff037819 */ /* 0x101fe40000011600 */
[----:B------:R-:W-:-:S03]  /*0060*/  SHF.R.U32.HI R4, RZ, 0x7, R0 ;  /* 0x00000007ff047819 */ /* 0x000fc60000011600 */
[----:B------:R-:W0:Y:S02]  /*0070*/  SHFL.IDX PT, R2, R3, RZ, 0x1f ;  /* 0x00001fff03027589 */ /* 0x000e2400000e0000 */
[----:B0-----:R-:W-:Y:S02]  /*0080*/  R2UR UR6, R2 ;  /* 0x00000000020672ca */ /* 0x001fe400000e0000 */
[----:B------:R0:W1:Y:S11]  /*0090*/  SHFL.IDX PT, R2, R4, RZ, 0x1f ;  /* 0x00001fff04027589 */ /* 0x00007600000e0000 */
[----:B------:R-:W-:-:S02]  /*00a0*/  USHF.R.S32.HI UR4, URZ, 0x1f, UR6 ;  /* 0x0000001f3f047899 */ /* 0x000fc40008011406 */
[----:B------:R-:W-:Y:S02]  /*00b0*/  ISETP.NE.OR P0, PT, RZ, UR6, !P0 ;  /* 0x00000006ff007c0c */ /* 0x000fe4000c705670 */
[----:B------:R-:W-:-:S04]  /*00c0*/  ULEA.HI UR4, UR4, UR6, URZ, 0x2 ;  /* 0x0000000604047291 */ /* 0x000fc8000f8f103f */
[----:B------:R-:W-:-:S04]  /*00d0*/  ULOP3.LUT UR4, UR4, 0xfffffffc, URZ, 0xc0, !UPT ;  /* 0xfffffffc04047892 */ /* 0x000fc8000f8ec03f */
[----:B------:R-:W-:-:S03]  /*00e0*/  UIADD3 UR6, UR6, -UR4, URZ ;  /* 0x8000000406067290 */ /* 0x000fc6000fffe03f */
[----:B01----:R-:W-:Y:S09]  /*00f0*/  @P0 BRA `(.L_x_1) ;  /* 0x0000000000200947 */ /* 0x003ff20003800000 */
[----:B------:R-:W-:Y:S02]  /*0100*/  ULDC.64 UR4, c[0x0][0x198] ;  /* 0x0000660000047ab9 */ /* 0x000fe40000000a00 */
[----:B------:R-:W-:Y:S02]  /*0110*/  UIADD3 UR8, UP0, UR4, 0xf0, URZ ;  /* 0x000000f004087890 */ /* 0x000fe4000ff1e03f */
[----:B------:R-:W-:Y:S02]  /*0120*/  UIADD3 UR4, UP1, UR4, 0x1f0, URZ ;  /* 0x000001f004047890 */ /* 0x000fe4000ff3e03f */
[----:B------:R-:W-:Y:S02]  /*0130*/  UIADD3.X UR9, URZ, UR5, URZ, UP0, !UPT ;  /* 0x000000053f097290 */ /* 0x000fe400087fe43f */
[----:B------:R-:W-:-:S07]  /*0140*/  UIADD3.X UR5, URZ, UR5, URZ, UP1, !UPT ;  /* 0x000000053f057290 */ /* 0x000fce0008ffe43f */
[----:B------:R0:W-:Y:S02]  /*0150*/  UTMACCTL.PF [UR8] ;  /* 0x00000000080079b9 */ /* 0x0001e40008040000 */
[----:B------:R0:W-:Y:S02]  /*0160*/  UTMACCTL.PF [UR4] ;  /* 0x00000000040079b9 */ /* 0x0001e40008040000 */
[----:B0-----:R-:W-:Y:S01]  /*0170*/  NOP ;  /* 0x0000000000007918 */ /* 0x001fe20000000000 */
.L_x_1:
[----:B------:R-:W-:Y:S05]  /*0180*/  BSYNC B0 ;  /* 0x0000000000007941 */ /* 0x000fea0003800000 */
.L_x_0:
[----:B------:R-:W0:Y:S01]  /*0190*/  SHFL.IDX PT, R6, R3, RZ, 0x1f ;  /* 0x00001fff03067589 */ /* 0x000e2200000e0000 */
[----:B------:R-:W-:Y:S01]  /*01a0*/  R2UR UR22, R2 ;  /* 0x00000000021672ca */ /* 0x000fe200000e0000 */
[----:B------:R-:W-:Y:S01]  /*01b0*/  UISETP.NE.AND UP0, UPT, UR6, 0x3, UPT ;  /* 0x000000030600788c */ /* 0x000fe2000bf05270 */
[----:B------:R-:W-:-:S03]  /*01c0*/  SHF.R.S32.HI R5, RZ, 0x1f, R0 ;  /* 0x0000001fff057819 */ /* 0x000fc60000011400 */
[----:B------:R-:W-:Y:S01]  /*01d0*/  UISETP.EQ.OR UP0, UPT, UR6, URZ, !UP0 ;  /* 0x0000003f0600728c */ /* 0x000fe2000c702670 */
[----:B------:R-:W-:-:S07]  /*01e0*/  LEA.HI R5, R5, R0, RZ, 0x7 ;  /* 0x0000000005057211 */ /* 0x000fce00078f38ff */
[----:B------:R-:W-:Y:S02]  /*01f0*/  UIADD3 UR20, UR22, -0x1, URZ ;  /* 0xffffffff16147890 */ /* 0x000fe4000fffe03f */
[----:B------:R-:W-:Y:S02]  /*0200*/  UISETP.EQ.AND UP0, UPT, UR22, URZ, UP0 ;  /* 0x0000003f1600728c */ /* 0x000fe40008702270 */
[----:B------:R-:W-:Y:S02]  /*0210*/  UISETP.GE.U32.AND UP1, UPT, UR20, 0x2, UPT ;  /* 0x000000021400788c */ /* 0x000fe4000bf26070 */
[----:B------:R-:W-:Y:S01]  /*0220*/  USEL UR7, URZ, 0x1, !UP0 ;  /* 0x000000013f077887 */ /* 0x000fe2000c000000 */
[----:B0-----:R-:W-:-:S03]  /*0230*/  ISETP.NE.AND P0, PT, R6, RZ, PT ;  /* 0x000000ff0600720c */ /* 0x001fc60003f05270 */
[----:B------:R-:W-:-:S10]  /*0240*/  USEL UR7, UR7, 0x2, UP1 ;  /* 0x0000000207077887 */ /* 0x000fd40008800000 */
[----:B------:R-:W-:Y:S05]  /*0250*/  @P0 BRA `(.L_x_2) ;  /* 0x0000000000580947 */ /* 0x000fea0003800000 */
[----:B------:R-:W0:Y:S01]  /*0260*/  S2UR UR10, SR_CgaCtaId ;  /* 0x00000000000a79c3 */ /* 0x000e220000008800 */
[----:B------:R-:W-:Y:S01]  /*0270*/  UMOV UR4, 0x400 ;  /* 0x0000040000047882 */ /* 0x000fe20000000000 */
[----:B------:R-:W-:Y:S01]  /*0280*/  UMOV UR5, 0x1 ;  /* 0x0000000100057882 */ /* 0x000fe20000000000 */
[----:B------:R-:W-:Y:S01]  /*0290*/  UMOV UR8, 0x2 ;  /* 0x0000000200087882 */ /* 0x000fe20000000000 */
[----:B------:R-:W-:Y:S01]  /*02a0*/  ELECT P0, URZ, PT ;  /* 0x00000000003f782f */ /* 0x000fe20003800000 */
[----:B------:R-:W-:-:S04]  /*02b0*/  UIADD3 UR8, -UR8, 0x100000, URZ ;  /* 0x0010000008087890 */ /* 0x000fc8000fffe13f */
[----:B------:R-:W-:Y:S02]  /*02c0*/  USHF.L.U32 UR9, UR8, 0xb, URZ ;  /* 0x0000000b08097899 */ /* 0x000fe4000800063f */
[----:B------:R-:W-:Y:S02]  /*02d0*/  USHF.L.U32 UR8, UR8, 0x1, URZ ;  /* 0x0000000108087899 */ /* 0x000fe4000800063f */
[----:B0-----:R-:W-:Y:S02]  /*02e0*/  ULEA UR10, UR10, UR4, 0x18 ;  /* 0x000000040a0a7291 */ /* 0x001fe4000f8ec03f */
[----:B------:R-:W-:-:S04]  /*02f0*/  UIADD3 UR4, -UR5, 0x100000, URZ ;  /* 0x0010000005047890 */ /* 0x000fc8000fffe13f */
[----:B------:R-:W-:Y:S02]  /*0300*/  USHF.L.U32 UR5, UR4, 0xb, URZ ;  /* 0x0000000b04057899 */ /* 0x000fe4000800063f */
[----:B------:R-:W-:Y:S01]  /*0310*/  USHF.L.U32 UR4, UR4, 0x1, URZ ;  /* 0x0000000104047899 */ /* 0x000fe2000800063f */
[----:B------:R-:W0:Y:S11]  /*0320*/  FENCE.VIEW.ASYNC.S ;  /* 0x00000000000073c6 */ /* 0x000e360000000000 */
[----:B0-----:R0:W1:Y:S01]  /*0330*/  SYNCS.EXCH.64 URZ, [UR10], UR4 ;  /* 0x000000040a3f75b2 */ /* 0x0010620008000100 */
[----:B------:R0:W2:Y:S01]  /*0340*/  SYNCS.EXCH.64 URZ, [UR10+0x20], UR8 ;  /* 0x000020080a3f75b2 */ /* 0x0000a20008000100 */
[----:B------:R0:W3:Y:S01]  /*0350*/  SYNCS.EXCH.64 URZ, [UR10+0x8], UR4 ;  /* 0x000008040a3f75b2 */ /* 0x0000e20008000100 */
[----:B------:R0:W4:Y:S01]  /*0360*/  SYNCS.EXCH.64 URZ, [UR10+0x28], UR8 ;  /* 0x000028080a3f75b2 */ /* 0x0001220008000100 */
[----:B------:R0:W0:Y:S01]  /*0370*/  SYNCS.EXCH.64 URZ, [UR10+0x10], UR4 ;  /* 0x000010040a3f75b2 */ /* 0x0000220008000100 */
[----:B------:R0:W0:Y:S01]  /*0380*/  SYNCS.EXCH.64 URZ, [UR10+0x30], UR8 ;  /* 0x000030080a3f75b2 */ /* 0x0000220008000100 */
[----:B------:R0:W0:Y:S01]  /*0390*/  SYNCS.EXCH.64 URZ, [UR10+0x18], UR4 ;  /* 0x000018040a3f75b2 */ /* 0x0000220008000100 */
[----:B------:R0:W0:Y:S01]  /*03a0*/  SYNCS.EXCH.64 URZ, [UR10+0x38], UR8 ;  /* 0x000038080a3f75b2 */ /* 0x0000220008000100 */
[----:B------:R-:W-:Y:S01]  /*03b0*/  NOP ;  /* 0x0000000000007918 */ /* 0x000fe20000000000 */
.L_x_2:
[----:B------:R-:W5:Y:S01]  /*03c0*/  SHFL.IDX PT, R11, R3, RZ, 0x1f ;  /* 0x00001fff030b7589 */ /* 0x000f6200000e0000 */
[----:B------:R-:W-:Y:S01]  /*03d0*/  LOP3.LUT R5, R5, 0xffffff80, RZ, 0xc0, !PT ;  /* 0xffffff8005057812 */ /* 0x000fe200078ec0ff */
[----:B------:R-:W1:Y:S01]  /*03e0*/  S2UR UR11, SR_CTAID.X ;  /* 0x00000000000b79c3 */ /* 0x000e620000002500 */
[----:B------:R-:W-:Y:S01]  /*03f0*/  ELECT P0, URZ, PT ;  /* 0x00000000003f782f */ /* 0x000fe20003800000 */
[----:B------:R1:W2:Y:S01]  /*0400*/  SHFL.IDX PT, R10, R3, RZ, 0x1f ;  /* 0x00001fff030a7589 */ /* 0x0002a200000e0000 */
[----:B------:R-:W-:Y:S01]  /*0410*/  ELECT P1, URZ, PT ;  /* 0x00000000003f782f */ /* 0x000fe20003820000 */
[----:B------:R-:W-:Y:S01]  /*0420*/  IMAD.IADD R2, R0, 0x1, -R5 ;  /* 0x0000000100027824 */ /* 0x000fe200078e0a05 */
[----:B0-----:R-:W-:Y:S01]  /*0430*/  ULDC UR4, c[0x0][0x150] ;  /* 0x0000540000047ab9 */ /* 0x001fe20000000800 */
[----:B------:R-:W-:Y:S01]  /*0440*/  SHF.R.S32.HI R9, RZ, 0x1f, R6 ;  /* 0x0000001fff097819 */ /* 0x000fe20000011406 */
[----:B------:R-:W0:Y:S01]  /*0450*/  SHFL.IDX PT, R4, R4, RZ, 0x1f ;  /* 0x00001fff04047589 */ /* 0x000e2200000e0000 */
[----:B------:R-:W3:Y:S01]  /*0460*/  S2UR UR9, SR_CTAID.Y ;  /* 0x00000000000979c3 */ /* 0x000ee20000002600 */
[----:B------:R-:W-:Y:S01]  /*0470*/  SHF.R.S32.HI R7, RZ, 0x1f, R2 ;  /* 0x0000001fff077819 */ /* 0x000fe20000011402 */
[----:B------:R-:W-:Y:S01]  /*0480*/  UMOV UR18, 0x80 ;  /* 0x0000008000127882 */ /* 0x000fe20000000000 */
[----:B------:R-:W-:Y:S01]  /*0490*/  LEA.HI R9, R9, R6, RZ, 0x2 ;  /* 0x0000000609097211 */ /* 0x000fe200078f10ff */
[----:B------:R-:W-:Y:S01]  /*04a0*/  NOP ;  /* 0x0000000000007918 */ /* 0x000fe20000000000 */
[----:B------:R-:W-:Y:S01]  /*04b0*/  LEA.HI R5, R7, R2, RZ, 0x3 ;  /* 0x0000000207057211 */ /* 0x000fe200078f18ff */
[----:B------:R-:W-:Y:S01]  /*04c0*/  NOP ;  /* 0x0000000000007918 */ /* 0x000fe20000000000 */
[----:B------:R-:W-:Y:S01]  /*04d0*/  LOP3.LUT R9, R9, 0x3ffffffc, RZ, 0xc0, !PT ;  /* 0x3ffffffc09097812 */ /* 0x000fe200078ec0ff */
[----:B------:R-:W-:Y:S01]  /*04e0*/  ULDC UR26, c[0x0][0x148] ;  /* 0x00005200001a7ab9 */ /* 0x000fe20000000800 */
[--C-:B------:R-:W-:Y:S01]  /*04f0*/  SHF.R.S32.HI R8, RZ, 0x3, R5.reuse ;  /* 0x00000003ff087819 */ /* 0x100fe20000011405 */
[----:B------:R-:W-:Y:S01]  /*0500*/  ULDC UR14, c[0x0][0x144] ;  /* 0x00005100000e7ab9 */ /* 0x000fe20000000800 */
[----:B------:R-:W-:Y:S01]  /*0510*/  SHF.R.S32.HI R5, RZ, 0x1f, R5 ;  /* 0x0000001fff057819 */ /* 0x000fe20000011405 */
[----:B------:R-:W-:Y:S01]  /*0520*/  IMAD.IADD R6, R6, 0x1, -R9 ;  /* 0x0000000106067824 */ /* 0x000fe200078e0a09 */
[----:B------:R-:W-:-:S02]  /*0530*/  ISETP.NE.AND P3, PT, RZ, UR22, PT ;  /* 0x00000016ff007c0c */ /* 0x000fc4000bf65270 */
[----:B-----5:R-:W-:Y:S02]  /*0540*/  ISETP.NE.OR P0, PT, R11, RZ, !P0 ;  /* 0x000000ff0b00720c */ /* 0x020fe40004705670 */
[----:B------:R-:W-:Y:S02]  /*0550*/  LEA.HI R5, R5, R8, RZ, 0x2 ;  /* 0x0000000805057211 */ /* 0x000fe400078f10ff */
[----:B-1----:R-:W-:Y:S02]  /*0560*/  I2FP.F32.U32 R3, UR11 ;  /* 0x0000000b00037c45 */ /* 0x002fe40008201000 */
[----:B------:R-:W-:Y:S02]  /*0570*/  LOP3.LUT R5, R5, 0xfffffffc, RZ, 0xc0, !PT ;  /* 0xfffffffc05057812 */ /* 0x000fe400078ec0ff */
[----:B--2---:R-:W-:Y:S01]  /*0580*/  ISETP.NE.OR P1, PT, R10, RZ, !P1 ;  /* 0x000000ff0a00720c */ /* 0x004fe20004f25670 */
[----:B------:R-:W-:Y:S01]  /*0590*/  FMUL R3, R3, UR4 ;  /* 0x0000000403037c20 */ /* 0x000fe20008400000 */
[----:B------:R-:W-:Y:S01]  /*05a0*/  ULDC UR4, c[0x0][0x154] ;  /* 0x0000550000047ab9 */ /* 0x000fe20000000800 */
[----:B------:R-:W-:Y:S01]  /*05b0*/  IMAD.IADD R5, R8, 0x1, -R5 ;  /* 0x0000000108057824 */ /* 0x000fe200078e0a05 */
[----:B---3--:R-:W-:Y:S01]  /*05c0*/  I2FP.F32.U32 R8, UR9 ;  /* 0x0000000900087c45 */ /* 0x008fe20008201000 */
[----:B------:R-:W-:Y:S01]  /*05d0*/  VOTEU.ALL UP2, P0 ;  /* 0x00000000003f7886 */ /* 0x000fe20000040000 */
[----:B------:R-:W-:Y:S01]  /*05e0*/  VOTEU.ALL UP0, P0 ;  /* 0x00000000003f7886 */ /* 0x000fe20000000000 */
[----:B------:R-:W1:Y:S01]  /*05f0*/  F2I.U32.TRUNC.NTZ R3, R3 ;  /* 0x0000000300037305 */ /* 0x000e62000020f000 */
[----:B------:R-:W-:-:S02]  /*0600*/  IMAD R5, R6, 0x4, R5 ;  /* 0x0000000406057824 */ /* 0x000fc400078e0205 */
[----:B------:R-:W-:Y:S01]  /*0610*/  FMUL R8, R8, UR4 ;  /* 0x0000000408087c20 */ /* 0x000fe20008400000 */
[----:B------:R-:W2:Y:S01]  /*0620*/  @!UP2 S2UR UR13, SR_CgaCtaId ;  /* 0x00000000000da9c3 */ /* 0x000ea20000008800 */
[----:B------:R-:W-:Y:S01]  /*0630*/  UMOV UR4, 0x20 ;  /* 0x0000002000047882 */ /* 0x000fe20000000000 */
[----:B------:R-:W-:Y:S01]  /*0640*/  IMAD.SHL.U32 R6, R5, 0x4, RZ ;  /* 0x0000000405067824 */ /* 0x000fe200078e00ff */
[----:B------:R-:W-:Y:S01]  /*0650*/  VOTEU.ALL UP3, P1 ;  /* 0x00000000003f7886 */ /* 0x000fe20000860000 */
[----:B------:R-:W-:Y:S01]  /*0660*/  @!UP2 UMOV UR12, 0x400 ;  /* 0x00000400000ca882 */ /* 0x000fe20000000000 */
[----:B------:R-:W3:Y:S01]  /*0670*/  F2I.U32.TRUNC.NTZ R8, R8 ;  /* 0x0000000800087305 */ /* 0x000ee2000020f000 */
[----:B------:R-:W-:-:S04]  /*0680*/  @!UP2 UIADD3 UR4, -UR4, 0x100000, URZ ;  /* 0x001000000404a890 */ /* 0x000fc8000fffe13f */
[----:B------:R-:W-:Y:S02]  /*0690*/  @!UP2 USHF.L.U32 UR5, UR4, 0xb, URZ ;  /* 0x0000000b0405a899 */ /* 0x000fe4000800063f */
[----:B------:R-:W-:Y:S01]  /*06a0*/  @!UP2 USHF.L.U32 UR4, UR4, 0x1, URZ ;  /* 0x000000010404a899 */ /* 0x000fe2000800063f */
[----:B------:R-:W-:Y:S01]  /*06b0*/  LOP3.LUT R12, R5, 0xc, R6, 0x78, !PT ;  /* 0x0000000c050c7812 */ /* 0x000fe200078e7806 */
[----:B------:R-:W5:Y:S01]  /*06c0*/  @!UP3 S2UR UR17, SR_CgaCtaId ;  /* 0x000000000011b9c3 */ /* 0x000f620000008800 */
[----:B------:R-:W-:Y:S01]  /*06d0*/  VOTEU.ALL UP1, P0 ;  /* 0x00000000003f7886 */ /* 0x000fe20000020000 */
[----:B------:R-:W-:Y:S01]  /*06e0*/  @!UP3 UMOV UR16, 0x400 ;  /* 0x000004000010b882 */ /* 0x000fe20000000000 */
[----:B------:R-:W-:Y:S01]  /*06f0*/  VOTEU.ALL UP4, P1 ;  /* 0x00000000003f7886 */ /* 0x000fe20000880000 */
[----:B-1----:R-:W-:Y:S01]  /*0700*/  R2UR UR8, R3 ;  /* 0x00000000030872ca */ /* 0x002fe200000e0000 */
[----:B------:R1:W-:Y:S01]  /*0710*/  STL [R1+0x74], R12 ;  /* 0x0000740c01007387 */ /* 0x0003e20000100800 */
[----:B------:R-:W-:Y:S01]  /*0720*/  VOTEU.ALL UP5, P1 ;  /* 0x00000000003f7886 */ /* 0x000fe200008a0000 */
[----:B------:R-:W-:Y:S01]  /*0730*/  LOP3.LUT P0, RZ, R2, 0x7, RZ, 0xc0, !PT ;  /* 0x0000000702ff7812 */ /* 0x000fe2000780c0ff */
[----:B------:R-:W4:Y:S01]  /*0740*/  LDC R3, c[0x0][0x140] ;  /* 0x00005000ff037b82 */ /* 0x000f220000000800 */
[----:B0-----:R-:W-:-:S02]  /*0750*/  R2UR UR21, R4 ;  /* 0x00000000041572ca */ /* 0x001fc400000e0000 */
[----:B------:R-:W-:Y:S02]  /*0760*/  ISETP.LT.U32.AND P0, PT, R12, 0x2, !P0 ;  /* 0x000000020c00780c */ /* 0x000fe40004701070 */
[----:B---3--:R-:W-:Y:S01]  /*0770*/  R2UR UR10, R8 ;  /* 0x00000000080a72ca */ /* 0x008fe200000e0000 */
[----:B--2---:R-:W-:Y:S02]  /*0780*/  @!UP2 ULEA UR15, UR13, UR12, 0x18 ;  /* 0x0000000c0d0fa291 */ /* 0x004fe4000f8ec03f */
[----:B------:R-:W-:-:S04]  /*0790*/  @!UP3 UIADD3 UR12, -UR18, 0x100000, URZ ;  /* 0x00100000120cb890 */ /* 0x000fc8000fffe13f */
[----:B------:R-:W-:Y:S02]  /*07a0*/  @!UP3 USHF.L.U32 UR13, UR12, 0xb, URZ ;  /* 0x0000000b0c0db899 */ /* 0x000fe4000800063f */
[----:B------:R-:W-:Y:S02]  /*07b0*/  @!UP3 USHF.L.U32 UR12, UR12, 0x1, URZ ;  /* 0x000000010c0cb899 */ /* 0x000fe4000800063f */
[----:B------:R-:W-:Y:S01]  /*07c0*/  UIADD3 UR8, -UR8, URZ, URZ ;  /* 0x0000003f08087290 */ /* 0x000fe2000fffe13f */
[----:B------:R-:W-:Y:S01]  /*07d0*/  VOTEU.ALL UP2, P1 ;  /* 0x00000000003f7886 */ /* 0x000fe20000840000 */
[----:B-----5:R-:W-:Y:S02]  /*07e0*/  @!UP3 ULEA UR16, UR17, UR16, 0x18 ;  /* 0x000000101110b291 */ /* 0x020fe4000f8ec03f */
[----:B------:R-:W-:Y:S01]  /*07f0*/  UIADD3 UR10, -UR10, URZ, URZ ;  /* 0x0000003f0a0a7290 */ /* 0x000fe2000fffe13f */
[----:B------:R-:W0:Y:S02]  /*0800*/  FENCE.VIEW.ASYNC.S ;  /* 0x00000000000073c6 */ /* 0x000e240000000000 */
[----:B0-----:R-:W0:Y:S01]  /*0810*/  @!UP0 SYNCS.EXCH.64 URZ, [UR15+0x70], UR4 ;  /* 0x000070040f3f85b2 */ /* 0x001e220008000100 */
[----:B------:R-:W-:Y:S01]  /*0820*/  VOTEU.ALL UP3, P1 ;  /* 0x00000000003f7886 */ /* 0x000fe20000860000 */
[----:B------:R-:W-:Y:S01]  /*0830*/  UIMAD UR8, UR14, UR8, UR11 ;  /* 0x000000080e0872a4 */ /* 0x000fe2000f8e020b */
[----:B----4-:R-:W-:Y:S01]  /*0840*/  ISETP.EQ.U32.AND P2, PT, R3, 0x1, PT ;  /* 0x000000010300780c */ /* 0x010fe20003f42070 */
[----:B------:R2:W3:Y:S01]  /*0850*/  @!UP1 SYNCS.EXCH.64 URZ, [UR15+0x78], UR4 ;  /* 0x000078040f3f95b2 */ /* 0x0004e20008000100 */
[----:B------:R-:W-:Y:S01]  /*0860*/  NOP ;  /* 0x0000000000007918 */ /* 0x000fe20000000000 */
[----:B--2---:R-:W-:Y:S01]  /*0870*/  UIMAD UR4, UR26, UR10, UR9 ;  /* 0x0000000a1a0472a4 */ /* 0x004fe2000f8e0209 */
[----:B------:R1:W2:Y:S05]  /*0880*/  @!UP2 SYNCS.EXCH.64 URZ, [UR16+0x50], UR12 ;  /* 0x0000500c103fa5b2 */ /* 0x0002aa0008000100 */
[----:B------:R-:W-:-:S04]  /*0890*/  ISETP.NE.AND P1, PT, R12, UR4, PT ;  /* 0x000000040c007c0c */ /* 0x000fc8000bf25270 */
[----:B------:R-:W-:-:S04]  /*08a0*/  ISETP.EQ.OR P1, PT, RZ, UR8, !P1 ;  /* 0x00000008ff007c0c */ /* 0x000fc8000cf22670 */
[----:B------:R-:W-:Y:S01]  /*08b0*/  PLOP3.LUT P0, PT, P0, P1, PT, 0x80, 0x0 ;  /* 0x000000000000781c */ /* 0x000fe20000703070 */
[----:B------:R1:W4:Y:S01]  /*08c0*/  @!UP3 SYNCS.EXCH.64 URZ, [UR16+0x58], UR12 ;  /* 0x0000580c103fb5b2 */ /* 0x0003220008000100 */
[----:B------:R1:W0:Y:S01]  /*08d0*/  @!UP4 SYNCS.EXCH.64 URZ, [UR16+0x60], UR12 ;  /* 0x0000600c103fc5b2 */ /* 0x0002220008000100 */
[----:B------:R1:W0:Y:S01]  /*08e0*/  @!UP5 SYNCS.EXCH.64 URZ, [UR16+0x68], UR12 ;  /* 0x0000680c103fd5b2 */ /* 0x0002220008000100 */
[----:B------:R-:W-:Y:S01]  /*08f0*/  NOP ;  /* 0x0000000000007918 */ /* 0x000fe20000000000 */
[----:B-1----:R-:W-:Y:S08]  /*0900*/  @!P2 BRA `(.L_x_3) ;  /* 0x000000000008a947 */ /* 0x002ff00003800000 */
[----:B0-234-:R-:W-:Y:S01]  /*0910*/  UCGABAR_ARV ;  /* 0x00000000000079c7 */ /* 0x01dfe20008000000 */
[----:B------:R-:W-:Y:S05]  /*0920*/  BRA `(.L_x_4) ;  /* 0x0000000000047947 */ /* 0x000fea0003800000 */
.L_x_3:
[----:B0-234-:R-:W-:Y:S01]  /*0930*/  NOP ;  /* 0x0000000000007918 */ /* 0x01dfe20000000000 */
.L_x_4:
[----:B------:R-:W-:Y:S01]  /*0940*/  ULDC.64 UR4, c[0x0][0x598] ;  /* 0x0001660000047ab9 */ /* 0x000fe20000000a00 */
[----:B------:R-:W-:Y:S01]  /*0950*/  ULDC.64 UR18, c[0x0][0x208] ;  /* 0x0000820000127ab9 */ /* 0x000fe20000000a00 */
[----:B------:R-:W-:-:S04]  /*0960*/  ISETP.NE.U32.AND P1, PT, RZ, UR4, PT ;  /* 0x00000004ff007c0c */ /* 0x000fc8000bf25070 */
[----:B------:R-:W-:-:S13]  /*0970*/  ISETP.NE.AND.EX P1, PT, RZ, UR5, PT, P1 ;  /* 0x00000005ff007c0c */ /* 0x000fda000bf25310 */
[----:B------:R-:W-:Y:S05]  /*0980*/  @!P1 BRA `(.L_x_5) ;  /* 0x0000000000209947 */ /* 0x000fea0003800000 */
[----:B------:R-:W0:Y:S02]  /*0990*/  LDC.64 R4, c[0x0][0x598] ;  /* 0x00016600ff047b82 */ /* 0x000e240000000a00 */
[----:B0-----:R-:W2:Y:S02]  /*09a0*/  LDG.E.64 R4, desc[UR18][R4.64] ;  /* 0x0000001204047981 */ /* 0x001ea4000c1e1b00 */
[----:B--2---:R-:W-:-:S04]  /*09b0*/  ISETP.NE.U32.AND P1, PT, R4, RZ, PT ;  /* 0x000000ff0400720c */ /* 0x004fc80003f25070 */
[----:B------:R-:W-:-:S13]  /*09c0*/  ISETP.NE.AND.EX P1, PT, R5, RZ, PT, P1 ;  /* 0x000000ff0500720c */ /* 0x000fda0003f25310 */
[----:B------:R-:W-:Y:S05]  /*09d0*/  @!P1 BRA `(.L_x_5) ;  /* 0x00000000000c9947 */ /* 0x000fea0003800000 */
[----:B------:R-:W2:Y:S02]  /*09e0*/  LD.E R4, desc[UR18][R4.64] ;  /* 0x0000001204047980 */ /* 0x000ea4000c101900 */
[----:B--2---:R-:W-:Y:S01]  /*09f0*/  R2UR UR25, R4 ;  /* 0x00000000041972ca */ /* 0x004fe200000e0000 */
[----:B------:R-:W-:-:S14]  /*0a00*/  BRA `(.L_x_6) ;  /* 0x0000000000247947 */ /* 0x000fdc0003800000 */
.L_x_5:
[----:B------:R-:W-:Y:S02]  /*0a10*/  ULDC.64 UR4, c[0x0][0x588] ;  /* 0x0001620000047ab9 */ /* 0x000fe40000000a00 */
[----:B------:R-:W-:-:S04]  /*0a20*/  ISETP.NE.U32.AND P1, PT, RZ, UR4, PT ;  /* 0x00000004ff007c0c */ /* 0x000fc8000bf25070 */
[----:B------:R-:W-:-:S13]  /*0a30*/  ISETP.NE.AND.EX P1, PT, RZ, UR5, PT, P1 ;  /* 0x00000005ff007c0c */ /* 0x000fda000bf25310 */
[----:B------:R-:W-:Y:S05]  /*0a40*/  @!P1 BRA `(.L_x_7) ;  /* 0x0000000000109947 */ /* 0x000fea0003800000 */
[----:B------:R-:W0:Y:S02]  /*0a50*/  LDC.64 R4, c[0x0][0x588] ;  /* 0x00016200ff047b82 */ /* 0x000e240000000a00 */
[----:B0-----:R-:W2:Y:S02]  /*0a60*/  LDG.E R4, desc[UR18][R4.64] ;  /* 0x0000001204047981 */ /* 0x001ea4000c1e1900 */
[----:B--2---:R-:W-:Y:S01]  /*0a70*/  R2UR UR25, R4 ;  /* 0x00000000041972ca */ /* 0x004fe200000e0000 */
[----:B------:R-:W-:-:S14]  /*0a80*/  BRA `(.L_x_6) ;  /* 0x0000000000047947 */ /* 0x000fdc0003800000 */
.L_x_7:
[----:B------:R-:W-:-:S05]  /*0a90*/  ULDC UR25, c[0x0][0x580] ;  /* 0x0001600000197ab9 */ /* 0x000fca0000000800 */
.L_x_6:
[----:B------:R-:W-:Y:S02]  /*0aa0*/  ULDC.64 UR4, c[0x0][0x5a0] ;  /* 0x0001680000047ab9 */ /* 0x000fe40000000a00 */
        /* <DEDUP_REMOVED lines=11> */
.L_x_8:
        /* <DEDUP_REMOVED lines=8> */
.L_x_10:
[----:B------:R-:W-:-:S05]  /*0be0*/  ULDC UR24, c[0x0][0x584] ;  /* 0x0001610000187ab9 */ /* 0x000fca0000000800 */
.L_x_9:
[----:B------:R-:W-:Y:S01]  /*0bf0*/  ULDC UR4, c[0x0][0x65c] ;  /* 0x0001970000047ab9 */ /* 0x000fe20000000800 */
[----:B------:R-:W0:Y:S01]  /*0c00*/  LDC.64 R4, c[0x0][0x650] ;  /* 0x00019400ff047b82 */ /* 0x000e220000000a00 */
[----:B------:R-:W-:Y:S01]  /*0c10*/  UISETP.NE.AND UP2, UPT, UR4, 0x1, UPT ;  /* 0x000000010400788c */ /* 0x000fe2000bf45270 */
[----:B------:R-:W-:Y:S01]  /*0c20*/  IMAD.MOV.U32 R6, RZ, RZ, -0x1 ;  /* 0xffffffffff067424 */ /* 0x000fe200078e00ff */
[----:B------:R-:W-:Y:S01]  /*0c30*/  UISETP.NE.AND UP0, UPT, UR22, 0x2, UPT ;  /* 0x000000021600788c */ /* 0x000fe2000bf05270 */
[----:B------:R-:W-:-:S08]  /*0c40*/  PRMT R3, RZ, 0x7610, R3 ;  /* 0x00007610ff037816 */ /* 0x000fd00000000003 */
[----:B------:R-:W-:Y:S01]  /*0c50*/  @UP2 ULDC UR14, c[0x0][0x10] ;  /* 0x00000400000e2ab9 */ /* 0x000fe20000000800 */
[----:B------:R-:W-:Y:S01]  /*0c60*/  @UP2 UMOV UR4, UR9 ;  /* 0x0000000900042c82 */ /* 0x000fe20008000000 */
[----:B------:R-:W-:Y:S01]  /*0c70*/  @UP2 UMOV UR5, URZ ;  /* 0x0000003f00052c82 */ /* 0x000fe20008000000 */
[----:B------:R-:W-:Y:S01]  /*0c80*/  @!UP2 ULDC UR16, c[0x0][0xc] ;  /* 0x000003000010aab9 */ /* 0x000fe20000000800 */
[----:B------:R-:W-:Y:S01]  /*0c90*/  @UP2 UIMAD.WIDE.U32 UR14, UR11, UR14, UR4 ;  /* 0x0000000e0b0e22a5 */ /* 0x000fe2000f8e0004 */
[----:B------:R-:W-:Y:S02]  /*0ca0*/  ULDC UR12, c[0x0][0xc] ;  /* 0x00000300000c7ab9 */ /* 0x000fe40000000800 */
[----:B------:R-:W-:Y:S01]  /*0cb0*/  @UP2 UMOV UR4, URZ ;  /* 0x0000003f00042c82 */ /* 0x000fe20008000000 */
[----:B------:R-:W-:Y:S01]  /*0cc0*/  ULDC UR13, c[0x0][0x10] ;  /* 0x00000400000d7ab9 */ /* 0x000fe20000000800 */
[----:B------:R-:W-:Y:S01]  /*0cd0*/  @UP2 UIADD3 UR15, UR15, UR4, URZ ;  /* 0x000000040f0f2290 */ /* 0x000fe2000fffe03f */
[----:B------:R-:W-:-:S02]  /*0ce0*/  UMOV UR5, URZ ;  /* 0x0000003f00057c82 */ /* 0x000fc40008000000 */
[----:B------:R-:W-:Y:S01]  /*0cf0*/  UMOV UR4, UR11 ;  /* 0x0000000b00047c82 */ /* 0x000fe20008000000 */
[----:B------:R-:W-:Y:S02]  /*0d00*/  UIMAD.WIDE.U32 UR12, UR12, UR13, URZ ;  /* 0x0000000d0c0c72a5 */ /* 0x000fe4000f8e003f */
[----:B------:R-:W-:Y:S01]  /*0d10*/  @!UP2 UIMAD.WIDE.U32 UR4, UR9, UR16, UR4 ;  /* 0x000000100904a2a5 */ /* 0x000fe2000f8e0004 */
[----:B------:R-:W-:Y:S02]  /*0d20*/  ULDC UR11, c[0x0][0x14] ;  /* 0x00000500000b7ab9 */ /* 0x000fe40000000800 */
[----:B------:R-:W-:Y:S02]  /*0d30*/  UIMAD.WIDE.U32 UR16, UR12, UR11, URZ ;  /* 0x0000000b0c1072a5 */ /* 0x000fe4000f8e003f */
[----:B------:R-:W-:Y:S02]  /*0d40*/  UIMAD UR12, UR13, UR11, URZ ;  /* 0x0000000b0d0c72a4 */ /* 0x000fe4000f8e023f */
[----:B------:R-:W-:Y:S01]  /*0d50*/  @!UP2 UMOV UR15, UR5 ;  /* 0x00000005000fac82 */ /* 0x000fe20008000000 */
[----:B------:R-:W-:Y:S01]  /*0d60*/  @UP2 UMOV UR11, UR14 ;  /* 0x0000000e000b2c82 */ /* 0x000fe20008000000 */
[----:B------:R-:W-:Y:S01]  /*0d70*/  @!UP2 UMOV UR11, UR4 ;  /* 0x00000004000bac82 */ /* 0x000fe20008000000 */
[----:B------:R-:W-:-:S02]  /*0d80*/  UIADD3 UR14, UR17, UR12, URZ ;  /* 0x0000000c110e7290 */ /* 0x000fc4000fffe03f */
[----:B------:R-:W-:-:S04]  /*0d90*/  UIADD3 UR4, UP1, UR11, UR16, URZ ;  /* 0x000000100b047290 */ /* 0x000fc8000ff3e03f */
[----:B------:R-:W-:Y:S02]  /*0da0*/  UIADD3.X UR5, UR15, UR14, URZ, UP1, !UPT ;  /* 0x0000000e0f057290 */ /* 0x000fe40008ffe43f */
[----:B------:R-:W-:Y:S02]  /*0db0*/  USEL UR4, UR4, UR11, !UP0 ;  /* 0x0000000b04047287 */ /* 0x000fe4000c000000 */
[----:B------:R-:W-:-:S04]  /*0dc0*/  USEL UR5, UR5, UR15, !UP0 ;  /* 0x0000000f05057287 */ /* 0x000fc8000c000000 */
[----:B0-----:R-:W-:Y:S02]  /*0dd0*/  ISETP.LE.U32.AND P1, PT, R4, UR4, PT ;  /* 0x0000000404007c0c */ /* 0x001fe4000bf23070 */
[----:B------:R-:W-:-:S05]  /*0de0*/  IMAD.U32 R4, RZ, RZ, UR5 ;  /* 0x00000005ff047e24 */ /* 0x000fca000f8e00ff */
[----:B------:R-:W-:Y:S01]  /*0df0*/  ISETP.GE.U32.AND.EX P1, PT, R4, R5, PT, P1 ;  /* 0x000000050400720c */ /* 0x000fe20003f26110 */
[----:B------:R-:W-:Y:S02]  /*0e00*/  IMAD.MOV.U32 R5, RZ, RZ, -0x1 ;  /* 0xffffffffff057424 */ /* 0x000fe400078e00ff */
[----:B------:R-:W-:-:S03]  /*0e10*/  IMAD.MOV.U32 R4, RZ, RZ, -0x1 ;  /* 0xffffffffff047424 */ /* 0x000fc600078e00ff */
[----:B------:R0:W-:Y:S04]  /*0e20*/  STL [R1+0x80], R5 ;  /* 0x0000800501007387 */ /* 0x0001e80000100800 */
[----:B------:R1:W-:Y:S04]  /*0e30*/  STL [R1+0x84], R4 ;  /* 0x0000840401007387 */ /* 0x0003e80000100800 */
[----:B------:R2:W-:Y:S01]  /*0e40*/  STL [R1+0x70], R6 ;  /* 0x0000700601007387 */ /* 0x0005e20000100800 */
[----:B0-----:R-:W-:Y:S02]  /*0e50*/  IMAD.U32 R5, RZ, RZ, UR4 ;  /* 0x00000004ff057e24 */ /* 0x001fe4000f8e00ff */
[----:B-1----:R-:W-:-:S05]  /*0e60*/  IMAD.U32 R4, RZ, RZ, UR5 ;  /* 0x00000005ff047e24 */ /* 0x002fca000f8e00ff */
[----:B------:R2:W-:Y:S04]  /*0e70*/  STL [R1+0x78], R4 ;  /* 0x0000780401007387 */ /* 0x0005e80000100800 */
[----:B------:R2:W-:Y:S01]  /*0e80*/  STL [R1+0x7c], R5 ;  /* 0x00007c0501007387 */ /* 0x0005e20000100800 */
[----:B------:R-:W-:Y:S05]  /*0e90*/  @P1 BRA `(.L_x_11) ;  /* 0x0000000400541947 */ /* 0x000fea0003800000 */
[----:B------:R-:W-:Y:S01]  /*0ea0*/  ULDC.64 UR28, c[0x0][0x628] ;  /* 0x00018a00001c7ab9 */ /* 0x000fe20000000a00 */
[C---:B------:R-:W-:Y:S01]  /*0eb0*/  R2UR UR30, R5.reuse ;  /* 0x00000000051e72ca */ /* 0x040fe200000e0000 */
[----:B------:R-:W-:Y:S01]  /*0ec0*/  ULDC UR27, c[0x0][0x630] ;  /* 0x00018c00001b7ab9 */ /* 0x000fe20000000800 */
[----:B------:R-:W-:Y:S02]  /*0ed0*/  ISETP.NE.U32.AND P1, PT, RZ, UR28, PT ;  /* 0x0000001cff007c0c */ /* 0x000fe4000bf25070 */
[----:B------:R-:W-:Y:S02]  /*0ee0*/  R2UR UR4, R5 ;  /* 0x00000000050472ca */ /* 0x000fe400000e0000 */
[----:B------:R-:W-:Y:S02]  /*0ef0*/  ISETP.NE.AND.EX P1, PT, RZ, UR29, PT, P1 ;  /* 0x0000001dff007c0c */ /* 0x000fe4000bf25310 */
[----:B------:R-:W-:-:S11]  /*0f00*/  R2UR UR5, R4 ;  /* 0x00000000040572ca */ /* 0x000fd600000e0000 */
[----:B------:R-:W-:Y:S05]  /*0f10*/  @!P1 BRA `(.L_x_12) ;  /* 0x0000000000309947 */ /* 0x000fea0003800000 */
[----:B------:R-:W-:Y:S01]  /*0f20*/  R2UR UR4, R5 ;  /* 0x00000000050472ca */ /* 0x000fe200000e0000 */
[----:B------:R-:W-:Y:S01]  /*0f30*/  ULDC UR11, c[0x0][0x634] ;  /* 0x00018d00000b7ab9 */ /* 0x000fe20000000800 */
[----:B------:R-:W-:-:S11]  /*0f40*/  R2UR UR15, R4 ;  /* 0x00000000040f72ca */ /* 0x000fd600000e0000 */
[----:B------:R-:W-:-:S04]  /*0f50*/  UIADD3 UR11, UP1, UR4, UR11, URZ ;  /* 0x0000000b040b7290 */ /* 0x000fc8000ff3e03f */
[----:B------:R-:W-:-:S04]  /*0f60*/  UIADD3.X UR15, URZ, UR15, URZ, UP1, !UPT ;  /* 0x0000000f3f0f7290 */ /* 0x000fc80008ffe43f */
[----:B------:R-:W-:-:S04]  /*0f70*/  UIMAD.WIDE.U32 UR4, UR15, UR28, URZ ;  /* 0x0000001c0f0472a5 */ /* 0x000fc8000f8e003f */
[----:B------:R-:W-:Y:S02]  /*0f80*/  UIMAD.WIDE.U32 UR12, UP1, UR11, UR29, UR4 ;  /* 0x0000001d0b0c72a5 */ /* 0x000fe4000f820004 */
[----:B------:R-:W-:Y:S02]  /*0f90*/  UIMAD.WIDE.U32 UR4, UR11, UR28, URZ ;  /* 0x0000001c0b0472a5 */ /* 0x000fe4000f8e003f */
[----:B------:R-:W-:Y:S02]  /*0fa0*/  UIADD3.X UR23, URZ, URZ, URZ, UP1, !UPT ;  /* 0x0000003f3f177290 */ /* 0x000fe40008ffe43f */
[----:B------:R-:W-:Y:S01]  /*0fb0*/  UIADD3 URZ, UP1, UR5, UR12, URZ ;  /* 0x0000000c053f7290 */ /* 0x000fe2000ff3e03f */
[----:B------:R-:W-:-:S03]  /*0fc0*/  UMOV UR22, UR13 ;  /* 0x0000000d00167c82 */ /* 0x000fc60008000000 */
[----:B------:R-:W-:-:S12]  /*0fd0*/  UIMAD.WIDE.U32.X UR4, UR15, UR29, UR22, UP1 ;  /* 0x0000001d0f0472a5 */ /* 0x000fd800088e0416 */
.L_x_12:
[----:B------:R-:W-:Y:S01]  /*0fe0*/  USHF.R.U64 UR4, UR4, UR27, UR5 ;  /* 0x0000001b04047299 */ /* 0x000fe20008001205 */
[----:B------:R-:W-:Y:S01]  /*0ff0*/  R2UR UR13, R4 ;  /* 0x00000000040d72ca */ /* 0x000fe200000e0000 */
[----:B------:R-:W-:Y:S02]  /*1000*/  USHF.R.U32.HI UR5, URZ, UR27, UR5 ;  /* 0x0000001b3f057299 */ /* 0x000fe40008011605 */
[----:B------:R-:W-:Y:S01]  /*1010*/  UIADD3 UR11, UP1, URZ, -UR4, URZ ;  /* 0x800000043f0b7290 */ /* 0x000fe2000ff3e03f */
[----:B------:R-:W-:Y:S01]  /*1020*/  ULDC.64 UR22, c[0x0][0x620] ;  /* 0x0001880000167ab9 */ /* 0x000fe20000000a00 */
[----:B------:R-:W-:Y:S02]  /*1030*/  UMOV UR12, UR30 ;  /* 0x0000001e000c7c82 */ /* 0x000fe40008000000 */
[----:B------:R-:W-:Y:S01]  /*1040*/  UIADD3.X UR5, URZ, ~UR5, URZ, UP1, !UPT ;  /* 0x800000053f057290 */ /* 0x000fe20008ffe43f */
[----:B------:R-:W-:Y:S01]  /*1050*/  ULDC UR15, c[0x0][0x618] ;  /* 0x00018600000f7ab9 */ /* 0x000fe20000000800 */
[----:B------:R-:W-:-:S02]  /*1060*/  @UP2 UIMAD UR8, UR26, UR10, UR9 ;  /* 0x0000000a1a0822a4 */ /* 0x000fc4000f8e0209 */
[----:B------:R-:W-:Y:S02]  /*1070*/  UIMAD UR5, UR5, UR22, URZ ;  /* 0x00000016050572a4 */ /* 0x000fe4000f8e023f */
[----:B------:R-:W-:Y:S02]  /*1080*/  UIMAD.WIDE.U32 UR12, UR11, UR22, UR12 ;  /* 0x000000160b0c72a5 */ /* 0x000fe4000f8e000c */
[----:B------:R-:W-:Y:S01]  /*1090*/  UIMAD UR11, UR11, UR23, UR5 ;  /* 0x000000170b0b72a4 */ /* 0x000fe2000f8e0205 */
[----:B------:R-:W-:Y:S01]  /*10a0*/  ULDC UR22, c[0x0][0x608] ;  /* 0x0001820000167ab9 */ /* 0x000fe20000000800 */
[----:B------:R-:W-:Y:S02]  /*10b0*/  ULDC UR31, c[0x0][0x658] ;  /* 0x00019600001f7ab9 */ /* 0x000fe40000000800 */
[----:B------:R-:W-:Y:S01]  /*10c0*/  UIADD3 UR11, UR13, UR11, URZ ;  /* 0x0000000b0d0b7290 */ /* 0x000fe2000fffe03f */
[----:B------:R-:W-:Y:S01]  /*10d0*/  UMOV UR9, 0xffffffff ;  /* 0xffffffff00097882 */ /* 0x000fe20000000000 */
[----:B------:R-:W-:-:S02]  /*10e0*/  ULDC UR5, c[0x0][0x600] ;  /* 0x0001800000057ab9 */ /* 0x000fc40000000800 */
[----:B------:R-:W-:Y:S02]  /*10f0*/  USHF.R.U64 UR30, UR12, UR15, UR11 ;  /* 0x0000000f0c1e7299 */ /* 0x000fe4000800120b */
[----:B------:R-:W-:Y:S02]  /*1100*/  USHF.R.U32.HI UR12, URZ, UR15, UR11 ;  /* 0x0000000f3f0c7299 */ /* 0x000fe4000801160b */
[----:B------:R-:W-:Y:S01]  /*1110*/  USHF.L.U32 UR9, UR9, UR31, URZ ;  /* 0x0000001f09097299 */ /* 0x000fe2000800063f */
[----:B------:R-:W-:Y:S01]  /*1120*/  ULDC.64 UR10, c[0x0][0x640] ;  /* 0x00019000000a7ab9 */ /* 0x000fe20000000a00 */
[----:B------:R-:W-:Y:S01]  /*1130*/  USHF.R.U64 UR35, UR30, UR22, UR12 ;  /* 0x000000161e237299 */ /* 0x000fe2000800120c */
[----:B------:R-:W-:Y:S01]  /*1140*/  ISETP.NE.U32.AND P1, PT, RZ, UR10, PT ;  /* 0x0000000aff007c0c */ /* 0x000fe2000bf25070 */
[----:B------:R-:W-:Y:S02]  /*1150*/  USHF.R.U32.HI UR12, URZ, UR22, UR12 ;  /* 0x000000163f0c7299 */ /* 0x000fe4000801160c */
[----:B------:R-:W-:Y:S01]  /*1160*/  ULOP3.LUT UR15, URZ, UR9, URZ, 0x33, !UPT ;  /* 0x000000093f0f7292 */ /* 0x000fe2000f8e333f */
[----:B------:R-:W-:Y:S01]  /*1170*/  ISETP.NE.AND.EX P1, PT, RZ, UR11, PT, P1 ;  /* 0x0000000bff007c0c */ /* 0x000fe2000bf25310 */
[----:B------:R-:W-:-:S02]  /*1180*/  USHF.R.U64 UR36, UR35, UR31, UR12 ;  /* 0x0000001f23247299 */ /* 0x000fc4000800120c */
[----:B------:R-:W-:Y:S02]  /*1190*/  UIADD3 UR29, UR5, -0x1, URZ ;  /* 0xffffffff051d7890 */ /* 0x000fe4000fffe03f */
[----:B------:R-:W-:Y:S01]  /*11a0*/  USHF.R.U32.HI UR12, URZ, UR31, UR12 ;  /* 0x0000001f3f0c7299 */ /* 0x000fe2000801160c */
[----:B------:R-:W-:Y:S01]  /*11b0*/  ULDC UR32, c[0x0][0x648] ;  /* 0x0001920000207ab9 */ /* 0x000fe20000000800 */
[----:B------:R-:W-:Y:S01]  /*11c0*/  ULDC UR33, c[0x0][0x638] ;  /* 0x00018e0000217ab9 */ /* 0x000fe20000000800 */
[----:B------:R-:W-:Y:S01]  /*11d0*/  UMOV UR34, 0x1 ;  /* 0x0000000100227882 */ /* 0x000fe20000000000 */
[----:B------:R-:W-:-:S04]  /*11e0*/  UMOV UR9, UR36 ;  /* 0x0000002400097c82 */ /* 0x000fc80008000000 */
[----:B------:R-:W-:Y:S05]  /*11f0*/  @!P1 BRA `(.L_x_13) ;  /* 0x0000000000309947 */ /* 0x000fea0003800000 */
[----:B------:R-:W-:Y:S02]  /*1200*/  ULDC UR9, c[0x0][0x64c] ;  /* 0x0001930000097ab9 */ /* 0x000fe40000000800 */
        /* <DEDUP_REMOVED lines=8> */
[----:B------:R-:W-:-:S07]  /*1290*/  UIMAD.WIDE.U32.X UR10, UR28, UR11, UR26, UP1 ;  /* 0x0000000b1c0a72a5 */ /* 0x000fce00088e041a */
[----:B------:R-:W-:Y:S01]  /*12a0*/  UMOV UR9, UR10 ;  /* 0x0000000a00097c82 */ /* 0x000fe20008000000 */
[----:B------:R-:W-:-:S05]  /*12b0*/  UMOV UR12, UR11 ;  /* 0x0000000b000c7c82 */ /* 0x000fca0008000000 */
.L_x_13:
[----:B------:R-:W-:Y:S01]  /*12c0*/  USHF.R.U64 UR10, UR9, UR32, UR12 ;  /* 0x00000020090a7299 */ /* 0x000fe2000800120c */
[----:B--2---:R-:W-:Y:S01]  /*12d0*/  IMAD.U32 R6, RZ, RZ, UR4 ;  /* 0x00000004ff067e24 */ /* 0x004fe2000f8e00ff */
[----:B------:R-:W-:Y:S01]  /*12e0*/  USHF.L.U32 UR9, UR34, UR31, URZ ;  /* 0x0000001f22097299 */ /* 0x000fe2000800063f */
[----:B------:R-:W-:Y:S01]  /*12f0*/  IMAD.MOV.U32 R3, RZ, RZ, 0x1 ;  /* 0x00000001ff037424 */ /* 0x000fe200078e00ff */
[----:B------:R-:W-:Y:S02]  /*1300*/  ULOP3.LUT UR15, UR35, UR15, URZ, 0xc0, !UPT ;  /* 0x0000000f230f7292 */ /* 0x000fe4000f8ec03f */
[----:B------:R-:W-:Y:S01]  /*1310*/  UIADD3 UR11, -UR10, URZ, URZ ;  /* 0x0000003f0a0b7290 */ /* 0x000fe2000fffe13f */
[----:B------:R0:W-:Y:S01]  /*1320*/  STL [R1+0x70], R6 ;  /* 0x0000700601007387 */ /* 0x0001e20000100800 */
[----:B------:R-:W-:Y:S02]  /*1330*/  UIMAD UR15, UR9, UR10, UR15 ;  /* 0x0000000a090f72a4 */ /* 0x000fe4000f8e020f */
[----:B------:R-:W-:-:S02]  /*1340*/  ULOP3.LUT UR29, UR30, UR29, URZ, 0xc0, !UPT ;  /* 0x0000001d1e1d7292 */ /* 0x000fc4000f8ec03f */
[----:B------:R-:W-:Y:S01]  /*1350*/  UIMAD UR9, UR11, UR33, UR36 ;  /* 0x000000210b0972a4 */ /* 0x000fe2000f8e0224 */
[----:B------:R-:W-:Y:S02]  /*1360*/  ULDC UR10, c[0x0][0x610] ;  /* 0x00018400000a7ab9 */ /* 0x000fe40000000800 */
[----:B------:R-:W-:Y:S02]  /*1370*/  UIMAD UR8, UR15, UR10, UR8 ;  /* 0x0000000a0f0872a4 */ /* 0x000fe4000f8e0208 */
[----:B------:R-:W-:-:S04]  /*1380*/  UIMAD UR9, UR9, UR5, UR29 ;  /* 0x00000005090972a4 */ /* 0x000fc8000f8e021d */
[----:B------:R-:W-:Y:S02]  /*1390*/  USEL UR5, UR9, UR8, !UP2 ;  /* 0x0000000809057287 */ /* 0x000fe4000d000000 */
[----:B------:R-:W-:-:S04]  /*13a0*/  USEL UR8, UR8, UR9, !UP2 ;  /* 0x0000000908087287 */ /* 0x000fc8000d000000 */
[----:B------:R-:W-:Y:S02]  /*13b0*/  IMAD.U32 R5, RZ, RZ, UR5 ;  /* 0x00000005ff057e24 */ /* 0x000fe4000f8e00ff */
[----:B------:R-:W-:-:S05]  /*13c0*/  IMAD.U32 R4, RZ, RZ, UR8 ;  /* 0x00000008ff047e24 */ /* 0x000fca000f8e00ff */
[----:B------:R0:W-:Y:S04]  /*13d0*/  STL [R1+0x80], R4 ;  /* 0x0000800401007387 */ /* 0x0001e80000100800 */
[----:B------:R0:W-:Y:S02]  /*13e0*/  STL [R1+0x84], R5 ;  /* 0x0000840501007387 */ /* 0x0001e40000100800 */
.L_x_11:
[----:B------:R-:W-:Y:S05]  /*13f0*/  @!P2 BRA `(.L_x_14) ;  /* 0x00000000000ca947 */ /* 0x000fea0003800000 */
[----:B------:R-:W-:Y:S01]  /*1400*/  UCGABAR_WAIT ;  /* 0x0000000000007dc7 */ /* 0x000fe20008000000 */
[----:B------:R-:W-:Y:S01]  /*1410*/  CCTL.IVALL ;  /* 0x00000000ff00798f */ /* 0x000fe20002000000 */
[----:B------:R-:W-:Y:S05]  /*1420*/  BRA `(.L_x_15) ;  /* 0x0000000000047947 */ /* 0x000fea0003800000 */
.L_x_14:
[----:B------:R-:W-:Y:S06]  /*1430*/  BAR.SYNC.DEFER_BLOCKING 0x0 ;  /* 0x0000000000007b1d */ /* 0x000fec0000010000 */
.L_x_15:
[----:B------:R-:W-:Y:S02]  /*1440*/  ULDC UR4, c[0x0][0x28c] ;  /* 0x0000a30000047ab9 */ /* 0x000fe40000000800 */
[----:B------:R-:W-:-:S04]  /*1450*/  UIADD3 UR4, UR4, 0x7f, URZ ;  /* 0x0000007f04047890 */ /* 0x000fc8000fffe03f */
[----:B------:R-:W-:-:S04]  /*1460*/  USHF.R.S32.HI UR5, URZ, 0x1f, UR4 ;  /* 0x0000001f3f057899 */ /* 0x000fc80008011404 */
[----:B------:R-:W-:-:S04]  /*1470*/  ULEA.HI UR5, UR5, UR4, URZ, 0x7 ;  /* 0x0000000405057291 */ /* 0x000fc8000f8f383f */
[----:B------:R-:W-:Y:S01]  /*1480*/  USHF.R.S32.HI UR13, URZ, 0x7, UR5 ;  /* 0x000000073f0d7899 */ /* 0x000fe20008011405 */
[----:B------:R-:W-:Y:S11]  /*1490*/  @!P3 BRA `(.L_x_16) ;  /* 0x000000dc0054b947 */ /* 0x000ff60003800000 */
[----:B------:R-:W-:-:S06]  /*14a0*/  UISETP.GT.U32.AND UP1, UPT, UR20, 0x1, UPT ;  /* 0x000000011400788c */ /* 0x000fcc000bf24070 */
[----:B------:R-:W-:-:S13]  /*14b0*/  PLOP3.LUT P1, PT, PT, PT, UP1, 0x80, 0x0 ;  /* 0x000000000000781c */ /* 0x000fda0003f2f018 */
[----:B------:R-:W-:Y:S05]  /*14c0*/  @P1 EXIT ;  /* 0x000000000000194d */ /* 0x000fea0003800000 */
.L_x_17:
[----:B------:R-:W-:-:S08]  /*14d0*/  NOP ;  /* 0x0000000000007918 */ /* 0x000fd00000000000 */
[----:B------:R-:W1:Y:S02]  /*14e0*/  USETMAXREG.TRY_ALLOC.CTAPOOL UP1, 0xe8 ;  /* 0x000000e8000079c8 */ /* 0x000e640008020600 */
[----:B-1----:R-:W-:-:S13]  /*14f0*/  PLOP3.LUT P1, PT, PT, PT, UP1, 0x80, 0x0 ;  /* 0x000000000000781c */ /* 0x002fda0003f2f018 */
[----:B------:R-:W-:Y:S05]  /*1500*/  @!P1 BRA `(.L_x_17) ;  /* 0xfffffffc00f09947 */ /* 0x000fea000383ffff */
[----:B------:R-:W-:-:S13]  /*1510*/  LOP3.LUT P1, RZ, R3, 0xff, RZ, 0xc0, !PT ;  /* 0x000000ff03ff7812 */ /* 0x000fda000782c0ff */
[----:B------:R-:W-:Y:S05]  /*1520*/  @!P1 EXIT ;  /* 0x000000000000994d */ /* 0x000fea0003800000 */
[----:B------:R-:W1:Y:S01]  /*1530*/  S2UR UR4, SR_CgaCtaId ;  /* 0x00000000000479c3 */ /* 0x000e620000008800 */
[CC--:B------:R-:W-:Y:S01]  /*1540*/  LEA.HI R0, R7.reuse, R2.reuse, RZ, 0x2 ;  /* 0x0000000207007211 */ /* 0x0c0fe200078f10ff */
[----:B------:R-:W-:Y:S01]  /*1550*/  UIADD3 UR6, UR21, -0x1, URZ ;  /* 0xffffffff15067890 */ /* 0x000fe2000fffe03f */
[----:B------:R-:W-:Y:S01]  /*1560*/  LEA.HI R7, R7, R2, RZ, 0x5 ;  /* 0x0000000207077211 */ /* 0x000fe200078f28ff */
[----:B------:R-:W-:Y:S01]  /*1570*/  UMOV UR12, 0x400 ;  /* 0x00000400000c7882 */ /* 0x000fe20000000000 */
[--C-:B0-2---:R-:W-:Y:S01]  /*1580*/  SHF.R.S32.HI R4, RZ, 0x2, R0.reuse ;  /* 0x00000002ff047819 */ /* 0x105fe20000011400 */
[----:B------:R-:W-:Y:S01]  /*1590*/  USHF.R.U32.HI UR5, URZ, 0x2, UR13 ;  /* 0x000000023f057899 */ /* 0x000fe2000801160d */
[----:B------:R-:W-:Y:S01]  /*15a0*/  SHF.R.S32.HI R3, RZ, 0x1f, R0 ;  /* 0x0000001fff037819 */ /* 0x000fe20000011400 */
[----:B------:R-:W-:Y:S01]  /*15b0*/  UISETP.LT.AND UP1, UPT, UR13, 0x1, UPT ;  /* 0x000000010d00788c */ /* 0x000fe2000bf21270 */
[----:B------:R-:W-:Y:S01]  /*15c0*/  SHF.R.S32.HI R7, RZ, 0x5, R7 ;  /* 0x00000005ff077819 */ /* 0x000fe20000011407 */
[----:B------:R-:W-:Y:S01]  /*15d0*/  ULOP3.LUT UR15, UR13, 0x3, URZ, 0xc0, !UPT ;  /* 0x000000030d0f7892 */ /* 0x000fe2000f8ec03f */
[----:B------:R-:W-:Y:S01]  /*15e0*/  LEA.HI R3, R3, R4, RZ, 0x3 ;  /* 0x0000000403037211 */ /* 0x000fe200078f18ff */
[----:B------:R-:W-:-:S02]  /*15f0*/  ULOP3.LUT UR5, UR5, 0x1, URZ, 0xc0, !UPT ;  /* 0x0000000105057892 */ /* 0x000fc4000f8ec03f */
[----:B------:R-:W-:Y:S01]  /*1600*/  USEL UR20, UR13, 0x1, UP1 ;  /* 0x000000010d147887 */ /* 0x000fe20008800000 */
[----:B------:R-:W-:Y:S01]  /*1610*/  LOP3.LUT R3, R3, 0xfffffff8, RZ, 0xc0, !PT ;  /* 0xfffffff803037812 */ /* 0x000fe200078ec0ff */
[----:B------:R-:W-:Y:S02]  /*1620*/  USEL UR15, UR15, URZ, !UP0 ;  /* 0x0000003f0f0f7287 */ /* 0x000fe4000c000000 */
[----:B------:R-:W-:Y:S02]  /*1630*/  UISETP.NE.AND UP1, UPT, UR6, URZ, UPT ;  /* 0x0000003f0600728c */ /* 0x000fe4000bf25270 */
[----:B------:R-:W-:Y:S01]  /*1640*/  IMAD.IADD R4, R4, 0x1, -R3 ;  /* 0x0000000104047824 */ /* 0x000fe200078e0a03 */
[----:B------:R-:W-:Y:S01]  /*1650*/  LOP3.LUT R3, R0, 0xfffffffc, RZ, 0xc0, !PT ;  /* 0xfffffffc00037812 */ /* 0x000fe200078ec0ff */
[----:B------:R-:W-:Y:S02]  /*1660*/  UISETP.EQ.U32.AND UP0, UPT, UR5, 0x1, !UP0 ;  /* 0x000000010500788c */ /* 0x000fe4000c702070 */
[----:B-1----:R-:W-:Y:S01]  /*1670*/  ULEA UR12, UR4, UR12, 0x18 ;  /* 0x0000000c040c7291 */ /* 0x002fe2000f8ec03f */
[--C-:B------:R-:W-:Y:S01]  /*1680*/  SHF.R.S32.HI R5, RZ, 0x1f, R4.reuse ;  /* 0x0000001fff057819 */ /* 0x100fe20000011404 */
[----:B------:R-:W-:Y:S01]  /*1690*/  USHF.L.U32 UR4, UR6, 0x3, URZ ;  /* 0x0000000306047899 */ /* 0x000fe2000800063f */
[C-C-:B------:R-:W-:Y:S01]  /*16a0*/  IMAD R0, R7.reuse, -0x10, -R4.reuse ;  /* 0xfffffff007007824 */ /* 0x140fe200078e0a04 */
[----:B------:R-:W-:Y:S01]  /*16b0*/  UIADD3 UR28, UR12, 0x50, URZ ;  /* 0x000000500c1c7890 */ /* 0x000fe2000fffe03f */
[----:B------:R-:W-:Y:S01]  /*16c0*/  IMAD.IADD R6, R2, 0x1, -R3 ;  /* 0x0000000102067824 */ /* 0x000fe200078e0a03 */
[----:B------:R-:W-:Y:S01]  /*16d0*/  ULOP3.LUT UR4, UR4, 0x8, URZ, 0xc0, !UPT ;  /* 0x0000000804047892 */ /* 0x000fe2000f8ec03f */
[----:B------:R-:W-:Y:S01]  /*16e0*/  IMAD.WIDE R2, R7, 0x10, R4 ;  /* 0x0000001007027825 */ /* 0x000fe200078e0204 */
[----:B------:R-:W-:-:S02]  /*16f0*/  ULOP3.LUT UR26, UR7, 0x1, URZ, 0xfc, !UPT ;  /* 0x00000001071a7892 */ /* 0x000fc4000f8efc3f */
[----:B------:R-:W-:Y:S01]  /*1700*/  ULOP3.LUT UR30, UR4, 0x8, URZ, 0x3c, !UPT ;  /* 0x00000008041e7892 */ /* 0x000fe2000f8e3c3f */
[----:B------:R0:W-:Y:S01]  /*1710*/  STL [R1+0x88], R6 ;  /* 0x0000880601007387 */ /* 0x0001e20000100800 */
[----:B------:R-:W-:Y:S02]  /*1720*/  ULOP3.LUT UR22, UR4, 0x18, URZ, 0x3c, !UPT ;  /* 0x0000001804167892 */ /* 0x000fe4000f8e3c3f */
[----:B------:R-:W-:Y:S01]  /*1730*/  USHF.L.U32 UR27, UR13, 0x1, URZ ;  /* 0x000000010d1b7899 */ /* 0x000fe2000800063f */
[----:B------:R-:W-:Y:S01]  /*1740*/  ULDC UR4, c[0x0][0x284] ;  /* 0x0000a10000047ab9 */ /* 0x000fe20000000800 */
[----:B------:R-:W-:Y:S01]  /*1750*/  UIADD3 UR20, -UR20, UR13, URZ ;  /* 0x0000000d14147290 */ /* 0x000fe2000fffe13f */
[----:B------:R-:W-:Y:S01]  /*1760*/  VIADD R0, R0, UR4 ;  /* 0x0000000400007c36 */ /* 0x000fe20008000000 */
[----:B------:R-:W-:Y:S02]  /*1770*/  USEL UR29, URZ, 0x1, UP1 ;  /* 0x000000013f1d7887 */ /* 0x000fe40008800000 */
[----:B------:R-:W-:-:S02]  /*1780*/  ULEA UR21, UR21, UR28, 0x3 ;  /* 0x0000001c15157291 */ /* 0x000fc4000f8e183f */
[----:B------:R0:W-:Y:S01]  /*1790*/  STL [R1+0x8c], R0 ;  /* 0x00008c0001007387 */ /* 0x0001e20000100800 */
[----:B------:R-:W-:-:S03]  /*17a0*/  USEL UR23, URZ, 0x1, !UP0 ;  /* 0x000000013f177887 */ /* 0x000fc6000c000000 */
[----:B------:R0:W-:Y:S09]  /*17b0*/  STL.64 [R1+0x90], R2 ;  /* 0x0000900201007387 */ /* 0x0001f20000100a00 */
.L_x_300:
[----:B0-----:R-:W-:Y:S01]  /*17c0*/  IMAD.U32 R0, RZ, RZ, UR29 ;  /* 0x0000001dff007e24 */ /* 0x001fe2000f8e00ff */
[----:B--2---:R-:W0:Y:S01]  /*17d0*/  LDC R2, c[0x0][0x28c] ;  /* 0x0000a300ff027b82 */ /* 0x004e220000000800 */
[----:B------:R-:W-:Y:S01]  /*17e0*/  UMOV UR4, URZ ;  /* 0x0000003f00047c82 */ /* 0x000fe20008000000 */
[----:B------:R-:W-:Y:S02]  /*17f0*/  UMOV UR31, UR15 ;  /* 0x0000000f001f7c82 */ /* 0x000fe40008000000 */
[----:B------:R-:W-:-:S04]  /*1800*/  SHF.L.U32 R0, R0, 0x1f, RZ ;  /* 0x0000001f00007819 */ /* 0x000fc800000006ff */
[----:B-1----:R-:W1:Y:S01]  /*1810*/  SYNCS.PHASECHK.TRANS64.TRYWAIT P1, [UR21+-0x8], R0 ;  /* 0xfffff800ff0075a7 */ /* 0x002e620008020155 */
[----:B0-----:R-:W-:Y:S01]  /*1820*/  ISETP.GE.AND P2, PT, R2, 0x1, PT ;  /* 0x000000010200780c */ /* 0x001fe20003f46270 */
[----:B-1--4-:R-:W-:-:S12]  /*1830*/  @!P1 BRA `(.L_x_18) ;  /* 0x000000e800b49947 */ /* 0x012fd80003800000 */
.L_x_322:
[----:B------:R1:W-:Y:S01]  /*1840*/  STL [R1+0x6c], RZ ;  /* 0x00006cff01007387 */ /* 0x0003e20000100800 */
[----:B------:R-:W-:Y:S01]  /*1850*/  UMOV UR32, UR23 ;  /* 0x0000001700207c82 */ /* 0x000fe20008000000 */
[----:B------:R-:W-:Y:S01]  /*1860*/  UMOV UR5, URZ ;  /* 0x0000003f00057c82 */ /* 0x000fe20008000000 */
[----:B------:R-:W-:Y:S01]  /*1870*/  UMOV UR6, URZ ;  /* 0x0000003f00067c82 */ /* 0x000fe20008000000 */
[----:B------:R1:W-:Y:S01]  /*1880*/  STL [R1+0x68], RZ ;  /* 0x000068ff01007387 */ /* 0x0003e20000100800 */
[----:B0-----:R-:W-:Y:S01]  /*1890*/  IMAD.MOV.U32 R0, RZ, RZ, RZ ;  /* 0x000000ffff007224 */ /* 0x001fe200078e00ff */
[----:B------:R-:W-:Y:S02]  /*18a0*/  CS2R R2, SRZ ;  /* 0x0000000000027805 */ /* 0x000fe4000001ff00 */
[----:B------:R-:W-:Y:S01]  /*18b0*/  CS2R R4, SRZ ;  /* 0x0000000000047805 */ /* 0x000fe2000001ff00 */
[----:B------:R1:W-:Y:S01]  /*18c0*/  STL [R1+0x64], RZ ;  /* 0x000064ff01007387 */ /* 0x0003e20000100800 */
[----:B------:R-:W-:-:S02]  /*18d0*/  CS2R R6, SRZ ;  /* 0x0000000000067805 */ /* 0x000fc4000001ff00 */
[----:B------:R-:W-:Y:S02]  /*18e0*/  CS2R R8, SRZ ;  /* 0x0000000000087805 */ /* 0x000fe4000001ff00 */
[----:B------:R-:W-:Y:S01]  /*18f0*/  CS2R R10, SRZ ;  /* 0x00000000000a7805 */ /* 0x000fe2000001ff00 */
[----:B------:R1:W-:Y:S01]  /*1900*/  STL [R1+0x60], RZ ;  /* 0x000060ff01007387 */ /* 0x0003e20000100800 */
[----:B------:R-:W-:Y:S02]  /*1910*/  CS2R R12, SRZ ;  /* 0x00000000000c7805 */ /* 0x000fe4000001ff00 */
        /* <DEDUP_REMOVED lines=56> */
[----:B------:R-:W-:Y:S01]  /*1ca0*/  CS2R R226, SRZ ;  /* 0x0000000000e27805 */ /* 0x000fe2000001ff00 */
[----:B------:R-:W-:Y:S01]  /*1cb0*/  IMAD.MOV.U32 R228, RZ, RZ, RZ ;  /* 0x000000ffffe47224 */ /* 0x000fe200078e00ff */
[----:B------:R1:W-:Y:S01]  /*1cc0*/  STL [R1+0x24], RZ ;  /* 0x000024ff01007387 */ /* 0x0003e20000100800 */
[----:B------:R-:W-:Y:S02]  /*1cd0*/  CS2R R24, SRZ ;  /* 0x0000000000187805 */ /* 0x000fe4000001ff00 */
[----:B------:R-:W-:-:S02]  /*1ce0*/  CS2R R26, SRZ ;  /* 0x00000000001a7805 */ /* 0x000fc4000001ff00 */
[----:B------:R-:W-:Y:S01]  /*1cf0*/  CS2R R28, SRZ ;  /* 0x00000000001c7805 */ /* 0x000fe2000001ff00 */
[----:B------:R1:W-:Y:S01]  /*1d00*/  STL [R1+0x20], RZ ;  /* 0x000020ff01007387 */ /* 0x0003e20000100800 */
[----:B------:R-:W-:Y:S02]  /*1d10*/  CS2R R30, SRZ ;  /* 0x00000000001e7805 */ /* 0x000fe4000001ff00 */
[----:B------:R-:W-:Y:S02]  /*1d20*/  CS2R R32, SRZ ;  /* 0x0000000000207805 */ /* 0x000fe4000001ff00 */
[----:B------:R-:W-:Y:S01]  /*1d30*/  CS2R R34, SRZ ;  /* 0x0000000000227805 */ /* 0x000fe2000001ff00 */
        /* <DEDUP_REMOVED lines=28> */
[----:B------:R1:W-:Y:S01]  /*1f00*/  STL [R1], RZ ;  /* 0x000000ff01007387 */ /* 0x0003e20000100800 */
[----:B------:R-:W-:Y:S02]  /*1f10*/  CS2R R78, SRZ ;  /* 0x00000000004e7805 */ /* 0x000fe4000001ff00 */
[----:B------:R-:W-:Y:S02]  /*1f20*/  CS2R R80, SRZ ;  /* 0x0000000000507805 */ /* 0x000fe4000001ff00 */
[----:B------:R-:W-:Y:S02]  /*1f30*/  CS2R R82, SRZ ;  /* 0x0000000000527805 */ /* 0x000fe4000001ff00 */
[----:B------:R-:W-:Y:S02]  /*1f40*/  CS2R R84, SRZ ;  /* 0x0000000000547805 */ /* 0x000fe4000001ff00 */
[----:B------:R-:W-:-:S02]  /*1f50*/  CS2R R86, SRZ ;  /* 0x0000000000567805 */ /* 0x000fc4000001ff00 */
[----:B------:R-:W-:Y:S02]  /*1f60*/  CS2R R88, SRZ ;  /* 0x0000000000587805 */ /* 0x000fe4000001ff00 */
        /* <DEDUP_REMOVED lines=30> */
[----:B------:R-:W-:Y:S01]  /*2150*/  CS2R R150, SRZ ;  /* 0x0000000000967805 */ /* 0x000fe2000001ff00 */
[----:B-1----:R-:W-:Y:S06]  /*2160*/  @!P2 BRA `(.L_x_19) ;  /* 0x0000001000a0a947 */ /* 0x002fec0003800000 */
[----:B------:R-:W-:-:S06]  /*2170*/  UISETP.NE.AND UP0, UPT, UR26, 0x3, UPT ;  /* 0x000000031a00788c */ /* 0x000fcc000bf05270 */
[----:B------:R-:W-:-:S13]  /*2180*/  PLOP3.LUT P2, PT, PT, PT, UP0, 0x80, 0x0 ;  /* 0x000000000000781c */ /* 0x000fda0003f4f008 */
[----:B------:R-:W-:Y:S05]  /*2190*/  @!P2 BRA `(.L_x_20) ;  /* 0x000000000004a947 */ /* 0x000fea0003800000 */
[----:B------:R-:W-:Y:S01]  /*21a0*/  BPT.TRAP 0x1 ;  /* 0x000000040000795c */ /* 0x000fe20000300000 */
.L_x_20:
[----:B------:R-:W-:Y:S01]  /*21b0*/  ULEA UR4, UR15, UR12, 0x3 ;  /* 0x0000000c0f047291 */ /* 0x000fe2000f8e183f */
[----:B------:R-:W-:-:S05]  /*21c0*/  IMAD.U32 R0, RZ, RZ, UR23 ;  /* 0x00000017ff007e24 */ /* 0x000fca000f8e00ff */
[----:B------:R-:W-:-:S04]  /*21d0*/  SHF.L.U32 R0, R0, 0x1f, RZ ;  /* 0x0000001f00007819 */ /* 0x000fc800000006ff */
[----:B------:R0:W1:Y:S01]  /*21e0*/  SYNCS.PHASECHK.TRANS64.TRYWAIT P1, [UR4], R0 ;  /* 0x00000000ff0075a7 */ /* 0x0000620008020144 */
[----:B------:R-:W-:Y:S05]  /*21f0*/  @!P2 BRA `(.L_x_21) ;  /* 0x000000000004a947 */ /* 0x000fea0003800000 */
[----:B------:R-:W-:Y:S01]  /*2200*/  BPT.TRAP 0x1 ;  /* 0x000000040000795c */ /* 0x000fe20000300000 */
.L_x_21:
[----:B-1----:R-:W-:Y:S05]  /*2210*/  @P1 BRA `(.L_x_22) ;  /* 0x0000000000081947 */ /* 0x002fea0003800000 */
[----:B------:R-:W1:Y:S02]  /*2220*/  SYNCS.PHASECHK.TRANS64.TRYWAIT P1, [UR4], R0 ;  /* 0x00000000ff0075a7 */ /* 0x000e640008020144 */
[----:B-1----:R-:W-:Y:S05]  /*2230*/  @!P1 BRA `(.L_x_23) ;  /* 0x000000e0004c9947 */ /* 0x002fea0003800000 */
.L_x_22:
[----:B------:R-:W-:Y:S01]  /*2240*/  UIADD3 UR4, UR12, 0x180, URZ ;  /* 0x000001800c047890 */ /* 0x000fe2000fffe03f */
[----:B------:R-:W-:Y:S01]  /*2250*/  WARPGROUP.ARRIVE ;  /* 0x00000000000079c5 */ /* 0x000fe20000000000 */
[----:B------:R-:W-:Y:S01]  /*2260*/  UIADD3 UR5, UR12, 0x8180, URZ ;  /* 0x000081800c057890 */ /* 0x000fe2000fffe03f */
[----:B------:R2:W-:Y:S01]  /*2270*/  STL [R1+0x6c], RZ ;  /* 0x00006cff01007387 */ /* 0x0005e20000100800 */
[----:B------:R-:W-:Y:S01]  /*2280*/  USHF.R.U32.HI UR4, URZ, 0x4, UR4 ;  /* 0x000000043f047899 */ /* 0x000fe20008011604 */
[----:B01----:R-:W-:Y:S01]  /*2290*/  IMAD.MOV.U32 R0, RZ, RZ, RZ ;  /* 0x000000ffff007224 */ /* 0x003fe200078e00ff */
[----:B------:R-:W-:Y:S01]  /*22a0*/  USHF.R.U32.HI UR5, URZ, 0x4, UR5 ;  /* 0x000000043f057899 */ /* 0x000fe20008011605 */
[----:B------:R2:W-:Y:S01]  /*22b0*/  STL [R1+0x68], RZ ;  /* 0x000068ff01007387 */ /* 0x0005e20000100800 */
[----:B------:R-:W-:Y:S01]  /*22c0*/  ULOP3.LUT UR4, UR4, 0x3fff, URZ, 0xc0, !UPT ;  /* 0x00003fff04047892 */ /* 0x000fe2000f8ec03f */
[----:B------:R-:W-:Y:S01]  /*22d0*/  CS2R R2, SRZ ;  /* 0x0000000000027805 */ /* 0x000fe2000001ff00 */
[----:B------:R-:W-:Y:S01]  /*22e0*/  ULOP3.LUT UR5, UR5, 0x3fff, URZ, 0xc0, !UPT ;  /* 0x00003fff05057892 */ /* 0x000fe2000f8ec03f */
[----:B------:R2:W-:Y:S01]  /*22f0*/  STL [R1+0x64], RZ ;  /* 0x000064ff01007387 */ /* 0x0005e20000100800 */
[----:B------:R-:W-:Y:S01]  /*2300*/  ULOP3.LUT UR4, UR4, 0x10000, URZ, 0xfc, !UPT ;  /* 0x0001000004047892 */ /* 0x000fe2000f8efc3f */
[----:B------:R-:W-:Y:S01]  /*2310*/  CS2R R4, SRZ ;  /* 0x0000000000047805 */ /* 0x000fe2000001ff00 */
[----:B------:R-:W-:Y:S01]  /*2320*/  ULOP3.LUT UR5, UR5, 0x10000, URZ, 0xfc, !UPT ;  /* 0x0001000005057892 */ /* 0x000fe2000f8efc3f */
[----:B------:R2:W-:Y:S01]  /*2330*/  STL [R1+0x60], RZ ;  /* 0x000060ff01007387 */ /* 0x0005e20000100800 */
[----:B------:R-:W-:Y:S01]  /*2340*/  ULEA UR4, UR15, UR4, 0x9 ;  /* 0x000000040f047291 */ /* 0x000fe2000f8e483f */
[----:B------:R-:W-:Y:S01]  /*2350*/  CS2R R6, SRZ ;  /* 0x0000000000067805 */ /* 0x000fe2000001ff00 */
[----:B------:R-:W-:Y:S01]  /*2360*/  ULEA UR5, UR15, UR5, 0xb ;  /* 0x000000050f057291 */ /* 0x000fe2000f8e583f */
[----:B------:R2:W-:Y:S01]  /*2370*/  STL [R1+0x5c], RZ ;  /* 0x00005cff01007387 */ /* 0x0005e20000100800 */
[----:B------:R-:W-:Y:S01]  /*2380*/  UMOV UR9, 0x40000040 ;  /* 0x4000004000097882 */ /* 0x000fe20000000000 */
[----:B------:R-:W-:Y:S01]  /*2390*/  UMOV UR11, 0x40000040 ;  /* 0x40000040000b7882 */ /* 0x000fe20000000000 */
[----:B------:R-:W-:Y:S01]  /*23a0*/  CS2R R8, SRZ ;  /* 0x0000000000087805 */ /* 0x000fe2000001ff00 */
[----:B------:R-:W-:Y:S01]  /*23b0*/  UMOV UR8, UR4 ;  /* 0x0000000400087c82 */ /* 0x000fe20008000000 */
[----:B------:R2:W-:Y:S01]  /*23c0*/  STL [R1+0x58], RZ ;  /* 0x000058ff01007387 */ /* 0x0005e20000100800 */
[----:B------:R-:W-:Y:S01]  /*23d0*/  UMOV UR10, UR5 ;  /* 0x00000005000a7c82 */ /* 0x000fe20008000000 */
[----:B------:R-:W-:Y:S01]  /*23e0*/  CS2R R10, SRZ ;  /* 0x00000000000a7805 */ /* 0x000fe2000001ff00 */
[----:B------:R-:W-:Y:S01]  /*23f0*/  QGMMA.64x256x32.F32.E4M3.E4M3 R24, gdesc[UR8], RZ, !UPT ;  /* 0x03e00000081879f3 */ /* 0x000fe2000c7008ff */
[----:B------:R-:W-:Y:S01]  /*2400*/  UIADD3 UR8, UR4, 0x2, URZ ;  /* 0x0000000204087890 */ /* 0x000fe2000fffe03f */
[----:B------:R2:W-:Y:S01]  /*2410*/  STL [R1+0x54], RZ ;  /* 0x000054ff01007387 */ /* 0x0005e20000100800 */
[----:B------:R-:W-:Y:S01]  /*2420*/  UIADD3 UR10, UR5, 0x2, URZ ;  /* 0x00000002050a7890 */ /* 0x000fe2000fffe03f */
[----:B------:R-:W-:Y:S01]  /*2430*/  CS2R R12, SRZ ;  /* 0x00000000000c7805 */ /* 0x000fe2000001ff00 */
[----:B------:R-:W-:Y:S01]  /*2440*/  UMOV UR9, 0x40000040 ;  /* 0x4000004000097882 */ /* 0x000fe20000000000 */
[----:B------:R-:W-:Y:S01]  /*2450*/  UMOV UR11, 0x40000040 ;  /* 0x40000040000b7882 */ /* 0x000fe20000000000 */
        /* <DEDUP_REMOVED lines=57> */
[----:B------:R-:W-:Y:S01]  /*27f0*/  CS2R R226, SRZ ;  /* 0x0000000000e27805 */ /* 0x000fe2000001ff00 */
[----:B------:R-:W-:-:S02]  /*2800*/  IMAD.MOV.U32 R228, RZ, RZ, RZ ;  /* 0x000000ffffe47224 */ /* 0x000fc400078e00ff */
[----:B------:R2:W-:Y:S04]  /*2810*/  STL [R1+0x14], RZ ;  /* 0x000014ff01007387 */ /* 0x0005e80000100800 */
[----:B------:R2:W-:Y:S04]  /*2820*/  STL [R1+0x10], RZ ;  /* 0x000010ff01007387 */ /* 0x0005e80000100800 */
[----:B------:R2:W-:Y:S04]  /*2830*/  STL [R1+0xc], RZ ;  /* 0x00000cff01007387 */ /* 0x0005e80000100800 */
[----:B------:R2:W-:Y:S04]  /*2840*/  STL [R1+0x8], RZ ;  /* 0x000008ff01007387 */ /* 0x0005e80000100800 */
[----:B------:R2:W-:Y:S04]  /*2850*/  STL [R1+0x4], RZ ;  /* 0x000004ff01007387 */ /* 0x0005e80000100800 */
[----:B------:R2:W-:Y:S01]  /*2860*/  STL [R1], RZ ;  /* 0x000000ff01007387 */ /* 0x0005e20000100800 */
[----:B------:R-:W-:Y:S01]  /*2870*/  QGMMA.64x256x32.F32.E4M3.E4M3 R24, gdesc[UR8], R24 ;  /* 0x03e00000081879f3 */ /* 0x000fe20008700818 */
[----:B------:R-:W-:-:S02]  /*2880*/  UIADD3 UR8, UR4, 0x4, URZ ;  /* 0x0000000404087890 */ /* 0x000fc4000fffe03f */
[----:B------:R-:W-:Y:S01]  /*2890*/  UIADD3 UR10, UR5, 0x4, URZ ;  /* 0x00000004050a7890 */ /* 0x000fe2000fffe03f */
[----:B------:R-:W-:Y:S01]  /*28a0*/  UMOV UR9, 0x40000040 ;  /* 0x4000004000097882 */ /* 0x000fe20000000000 */
[----:B------:R-:W-:-:S15]  /*28b0*/  UMOV UR11, 0x40000040 ;  /* 0x40000040000b7882 */ /* 0x000fde0000000000 */
[----:B------:R-:W-:-:S08]  /*28c0*/  NOP ;  /* 0x0000000000007918 */ /* 0x000fd00000000000 */
[----:B------:R-:W-:Y:S01]  /*28d0*/  QGMMA.64x256x32.F32.E4M3.E4M3 R24, gdesc[UR8], R24 ;  /* 0x03e00000081879f3 */ /* 0x000fe20008700818 */
[----:B------:R-:W-:Y:S02]  /*28e0*/  UIADD3 UR10, UR5, 0x6, URZ ;  /* 0x00000006050a7890 */ /* 0x000fe4000fffe03f */
[----:B------:R-:W-:Y:S01]  /*28f0*/  UIADD3 UR8, UR4, 0x6, URZ ;  /* 0x0000000604087890 */ /* 0x000fe2000fffe03f */
[----:B------:R-:W-:Y:S01]  /*2900*/  ULDC UR5, c[0x0][0x50c] ;  /* 0x0001430000057ab9 */ /* 0x000fe20000000800 */
[----:B------:R-:W-:Y:S01]  /*2910*/  UMOV UR9, 0x40000040 ;  /* 0x4000004000097882 */ /* 0x000fe20000000000 */
[----:B------:R-:W-:Y:S01]  /*2920*/  UISETP.NE.AND UP0, UPT, UR5, 0x4, UPT ;  /* 0x000000040500788c */ /* 0x000fe2000bf05270 */
[----:B------:R-:W-:Y:S01]  /*2930*/  UMOV UR11, 0x40000040 ;  /* 0x40000040000b7882 */ /* 0x000fe20000000000 */
[----:B------:R-:W-:Y:S02]  /*2940*/  UMOV UR4, 0x4 ;  /* 0x0000000400047882 */ /* 0x000fe40000000000 */
[----:B------:R-:W-:-:S06]  /*2950*/  USEL UR5, URZ, 0x1, UP0 ;  /* 0x000000013f057887 */ /* 0x000fcc0008000000 */
[----:B------:R-:W-:-:S12]  /*2960*/  ISETP.NE.AND P1, PT, RZ, UR5, PT ;  /* 0x00000005ff007c0c */ /* 0x000fd8000bf25270 */
[----:B------:R-:W-:Y:S01]  /*2970*/  QGMMA.64x256x32.F32.E4M3.E4M3 R24, gdesc[UR8], R24, gsb0 ;  /* 0x03e00000081879f3 */ /* 0x000fe20008000818 */
[----:B--2---:R-:W-:Y:S05]  /*2980*/  @!P1 BRA `(.L_x_24) ;  /* 0x0000000800809947 */ /* 0x004fea0003800000 */
[----:B------:R-:W-:Y:S02]  /*2990*/  WARPGROUP.DEPBAR.LE gsb0, 0x0 ;  /* 0x00008000000079c5 */ /* 0x000fe40000010000 */
[----:B------:R-:W-:-:S01]  /*29a0*/  FADD R227, RZ, R25 ;  /* 0x00000019ffe37221 */ /* 0x000fc20000000000 */
[----:B------:R-:W-:Y:S01]  /*29b0*/  FADD R228, RZ, R24 ;  /* 0x00000018ffe47221 */ /* 0x000fe20000000000 */
[----:B------:R-:W-:-:S01]  /*29c0*/  FADD R226, RZ, R26 ;  /* 0x0000001affe27221 */ /* 0x000fc20000000000 */
[----:B------:R-:W-:Y:S01]  /*29d0*/  FADD R225, RZ, R27 ;  /* 0x0000001bffe17221 */ /* 0x000fe20000000000 */
[----:B------:R-:W-:-:S01]  /*29e0*/  FADD R224, RZ, R28 ;  /* 0x0000001cffe07221 */ /* 0x000fc20000000000 */
[----:B------:R0:W-:Y:S01]  /*29f0*/  STL [R1+0x9c], R227 ;  /* 0x00009ce301007387 */ /* 0x0001e20000100800 */
[----:B------:R-:W-:-:S01]  /*2a00*/  FADD R223, RZ, R29 ;  /* 0x0000001dffdf7221 */ /* 0x000fc20000000000 */
[----:B------:R-:W-:Y:S01]  /*2a10*/  FADD R222, RZ, R30 ;  /* 0x0000001effde7221 */ /* 0x000fe20000000000 */
[----:B------:R-:W-:-:S01]  /*2a20*/  FADD R221, RZ, R31 ;  /* 0x0000001fffdd7221 */ /* 0x000fc20000000000 */
[----:B------:R-:W-:Y:S01]  /*2a30*/  FADD R220, RZ, R32 ;  /* 0x00000020ffdc7221 */ /* 0x000fe20000000000 */
[----:B------:R-:W-:-:S01]  /*2a40*/  FADD R219, RZ, R33 ;  /* 0x00000021ffdb7221 */ /* 0x000fc20000000000 */
[----:B------:R-:W-:Y:S01]  /*2a50*/  FADD R218, RZ, R34 ;  /* 0x00000022ffda7221 */ /* 0x000fe20000000000 */
[----:B------:R-:W-:-:S01]  /*2a60*/  FADD R217, RZ, R35 ;  /* 0x00000023ffd97221 */ /* 0x000fc20000000000 */
[----:B------:R-:W-:Y:S01]  /*2a70*/  FADD R216, RZ, R36 ;  /* 0x00000024ffd87221 */ /* 0x000fe20000000000 */
[----:B------:R-:W-:-:S01]  /*2a80*/  FADD R215, RZ, R37 ;  /* 0x00000025ffd77221 */ /* 0x000fc20000000000 */
[----:B0-----:R-:W-:Y:S01]  /*2a90*/  FADD R227, RZ, R124 ;  /* 0x0000007cffe37221 */ /* 0x001fe20000000000 */
[----:B------:R-:W-:-:S01]  /*2aa0*/  FADD R214, RZ, R38 ;  /* 0x00000026ffd67221 */ /* 0x000fc20000000000 */
[----:B------:R-:W-:Y:S01]  /*2ab0*/  FADD R213, RZ, R39 ;  /* 0x00000027ffd57221 */ /* 0x000fe20000000000 */
[----:B------:R-:W-:-:S01]  /*2ac0*/  FADD R212, RZ, R40 ;  /* 0x00000028ffd47221 */ /* 0x000fc20000000000 */
[----:B------:R-:W-:Y:S01]  /*2ad0*/  FADD R211, RZ, R41 ;  /* 0x00000029ffd37221 */ /* 0x000fe20000000000 */
[----:B------:R0:W-:Y:S01]  /*2ae0*/  STL [R1], R227 ;  /* 0x000000e301007387 */ /* 0x0001e20000100800 */
        /* <DEDUP_REMOVED lines=94> */
[----:B0-----:R-:W-:-:S05]  /*30d0*/  FADD R227, RZ, R131 ;  /* 0x00000083ffe37221 */ /* 0x001fca0000000000 */
[----:B------:R0:W-:Y:S02]  /*30e0*/  STL [R1+0x1c], R227 ;  /* 0x00001ce301007387 */ /* 0x0001e40000100800 */
        /* <DEDUP_REMOVED lines=39> */
[----:B------:R0:W-:Y:S04]  /*3360*/  STL [R1+0x6c], R227 ;  /* 0x00006ce301007387 */ /* 0x0001e80000100800 */
[----:B0-----:R0:W5:Y:S01]  /*3370*/  LDL.LU R227, [R1+0x9c] ;  /* 0x00009c0001e37983 */ /* 0x0011620000300800 */
[----:B------:R-:W-:-:S05]  /*3380*/  UMOV UR4, URZ ;  /* 0x0000003f00047c82 */ /* 0x000fca0008000000 */
.L_x_24:
[----:B------:R-:W-:Y:S01]  /*3390*/  UIADD3 UR31, UR15, 0x1, URZ ;  /* 0x000000010f1f7890 */ /* 0x000fe2000fffe03f */
[----:B------:R-:W-:-:S03]  /*33a0*/  UMOV UR6, 0x1 ;  /* 0x0000000100067882 */ /* 0x000fc60000000000 */
[----:B------:R-:W-:-:S04]  /*33b0*/  UISETP.NE.AND UP0, UPT, UR31, 0x4, UPT ;  /* 0x000000041f00788c */ /* 0x000fc8000bf05270 */
[----:B------:R-:W-:Y:S02]  /*33c0*/  USEL UR32, URZ, 0x1, UP0 ;  /* 0x000000013f207887 */ /* 0x000fe40008000000 */
[----:B------:R-:W-:Y:S02]  /*33d0*/  USEL UR31, UR31, URZ, UP0 ;  /* 0x0000003f1f1f7287 */ /* 0x000fe40008000000 */
[----:B------:R-:W-:-:S12]  /*33e0*/  ULOP3.LUT UR32, UR23, UR32, URZ, 0x3c, !UPT ;  /* 0x0000002017207292 */ /* 0x000fd8000f8e3c3f */
.L_x_19:
[----:B------:R-:W-:-:S06]  /*33f0*/  UISETP.GE.AND UP0, UPT, UR20, 0x1, UPT ;  /* 0x000000011400788c */ /* 0x000fcc000bf06270 */
[----:B------:R-:W-:-:S13]  /*3400*/  PLOP3.LUT P1, PT, PT, PT, UP0, 0x80, 0x0 ;  /* 0x000000000000781c */ /* 0x000fda0003f2f008 */
[----:B------:R-:W-:Y:S05]  /*3410*/  @!P1 BRA `(.L_x_25) ;  /* 0x0000001000cc9947 */ /* 0x000fea0003800000 */
[----:B------:R-:W-:Y:S01]  /*3420*/  UMOV UR33, UR20 ;  /* 0x0000001400217c82 */ /* 0x000fe20008000000 */
[----:B------:R-:W-:Y:S01]  /*3430*/  UMOV UR34, UR15 ;  /* 0x0000000f00227c82 */ /* 0x000fe20008000000 */
[----:B------:R-:W-:-:S05]  /*3440*/  ULDC UR35, c[0x0][0x50c] ;  /* 0x0001430000237ab9 */ /* 0x000fca0000000800 */
.L_x_33:
[----:B------:R-:W-:-:S06]  /*3450*/  UISETP.NE.AND UP0, UPT, UR26, 0x3, UPT ;  /* 0x000000031a00788c */ /* 0x000fcc000bf05270 */
[----:B------:R-:W-:-:S13]  /*3460*/  PLOP3.LUT P2, PT, PT, PT, UP0, 0x80, 0x0 ;  /* 0x000000000000781c */ /* 0x000fda0003f4f008 */
[----:B-1---5:R-:W-:Y:S05]  /*3470*/  @!P2 BRA `(.L_x_26) ;  /* 0x000000000004a947 */ /* 0x022fea0003800000 */
[----:B------:R-:W-:Y:S01]  /*3480*/  BPT.TRAP 0x1 ;  /* 0x000000040000795c */ /* 0x000fe20000300000 */
.L_x_26:
[----:B------:R-:W-:Y:S01]  /*3490*/  ULEA UR8, UR31, UR12, 0x3 ;  /* 0x0000000c1f087291 */ /* 0x000fe2000f8e183f */
[----:B------:R-:W-:-:S05]  /*34a0*/  IMAD.U32 R229, RZ, RZ, UR32 ;  /* 0x00000020ffe57e24 */ /* 0x000fca000f8e00ff */
[----:B------:R-:W-:-:S04]  /*34b0*/  SHF.L.U32 R229, R229, 0x1f, RZ ;  /* 0x0000001fe5e57819 */ /* 0x000fc800000006ff */
[----:B------:R1:W2:Y:S01]  /*34c0*/  SYNCS.PHASECHK.TRANS64.TRYWAIT P1, [UR8], R229 ;  /* 0x000000e5ff0075a7 */ /* 0x0002a20008020148 */
[----:B------:R-:W-:Y:S05]  /*34d0*/  @!P2 BRA `(.L_x_27) ;  /* 0x000000000004a947 */ /* 0x000fea0003800000 */
[----:B------:R-:W-:Y:S01]  /*34e0*/  BPT.TRAP 0x1 ;  /* 0x000000040000795c */ /* 0x000fe20000300000 */
.L_x_27:
[----:B--2---:R-:W-:Y:S05]  /*34f0*/  @P1 BRA `(.L_x_28) ;  /* 0x0000000000081947 */ /* 0x004fea0003800000 */
[----:B------:R-:W2:Y:S02]  /*3500*/  SYNCS.PHASECHK.TRANS64.TRYWAIT P1, [UR8], R229 ;  /* 0x000000e5ff0075a7 */ /* 0x000ea40008020148 */
[----:B--2---:R-:W-:Y:S05]  /*3510*/  @!P1 BRA `(.L_x_29) ;  /* 0x000000cc00ac9947 */ /* 0x004fea0003800000 */
.L_x_28:
[----:B------:R-:W-:Y:S01]  /*3520*/  UIADD3 UR8, UR12, 0x180, URZ ;  /* 0x000001800c087890 */ /* 0x000fe2000fffe03f */
[----:B------:R-:W-:Y:S01]  /*3530*/  WARPGROUP.ARRIVE ;  /* 0x00000000000079c5 */ /* 0x000fe20000000000 */
[----:B------:R-:W-:Y:S02]  /*3540*/  UIADD3 UR9, UR12, 0x8180, URZ ;  /* 0x000081800c097890 */ /* 0x000fe4000fffe03f */
[----:B------:R-:W-:Y:S02]  /*3550*/  UISETP.NE.AND UP0, UPT, UR5, URZ, UPT ;  /* 0x0000003f0500728c */ /* 0x000fe4000bf05270 */
[----:B------:R-:W-:Y:S02]  /*3560*/  USHF.R.U32.HI UR8, URZ, 0x4, UR8 ;  /* 0x000000043f087899 */ /* 0x000fe40008011608 */
[----:B------:R-:W-:Y:S02]  /*3570*/  USHF.R.U32.HI UR9, URZ, 0x4, UR9 ;  /* 0x000000043f097899 */ /* 0x000fe40008011609 */
[----:B------:R-:W-:-:S02]  /*3580*/  USEL UR6, UR6, URZ, !UP0 ;  /* 0x0000003f06067287 */ /* 0x000fc4000c000000 */
[----:B------:R-:W-:Y:S02]  /*3590*/  ULOP3.LUT UR8, UR8, 0x3fff, URZ, 0xc0, !UPT ;  /* 0x00003fff08087892 */ /* 0x000fe4000f8ec03f */
[----:B------:R-:W-:Y:S02]  /*35a0*/  ULOP3.LUT UR9, UR9, 0x3fff, URZ, 0xc0, !UPT ;  /* 0x00003fff09097892 */ /* 0x000fe4000f8ec03f */
[----:B------:R-:W-:Y:S02]  /*35b0*/  UISETP.NE.U32.AND UP0, UPT, UR6, URZ, UPT ;  /* 0x0000003f0600728c */ /* 0x000fe4000bf05070 */
[----:B------:R-:W-:Y:S02]  /*35c0*/  ULOP3.LUT UR5, UR8, 0x10000, URZ, 0xfc, !UPT ;  /* 0x0001000008057892 */ /* 0x000fe4000f8efc3f */
[----:B------:R-:W-:Y:S02]  /*35d0*/  ULOP3.LUT UR6, UR9, 0x10000, URZ, 0xfc, !UPT ;  /* 0x0001000009067892 */ /* 0x000fe4000f8efc3f */
[----:B------:R-:W-:-:S02]  /*35e0*/  ULEA UR5, UR31, UR5, 0x9 ;  /* 0x000000051f057291 */ /* 0x000fc4000f8e483f */
[----:B------:R-:W-:Y:S01]  /*35f0*/  ULEA UR6, UR31, UR6, 0xb ;  /* 0x000000061f067291 */ /* 0x000fe2000f8e583f */
[----:B------:R-:W-:Y:S01]  /*3600*/  UMOV UR9, 0x40000040 ;  /* 0x4000004000097882 */ /* 0x000fe20000000000 */
[----:B------:R-:W-:Y:S01]  /*3610*/  UMOV UR11, 0x40000040 ;  /* 0x40000040000b7882 */ /* 0x000fe20000000000 */
[----:B------:R-:W-:Y:S02]  /*3620*/  UIADD3 UR4, UR4, 0x4, URZ ;  /* 0x0000000404047890 */ /* 0x000fe4000fffe03f */
[----:B------:R-:W-:Y:S02]  /*3630*/  UMOV UR8, UR5 ;  /* 0x0000000500087c82 */ /* 0x000fe40008000000 */
[----:B------:R-:W-:Y:S02]  /*3640*/  UMOV UR10, UR6 ;  /* 0x00000006000a7c82 */ /* 0x000fe40008000000 */
[----:B------:R-:W-:Y:S01]  /*3650*/  QGMMA.64x256x32.F32.E4M3.E4M3 R24, gdesc[UR8], R24, UP0 ;  /* 0x03e00000081879f3 */ /* 0x000fe2000bf00818 */
[----:B------:R-:W-:-:S02]  /*3660*/  UIADD3 UR8, UR5, 0x2, URZ ;  /* 0x0000000205087890 */ /* 0x000fc4000fffe03f */
[----:B------:R-:W-:Y:S01]  /*3670*/  UIADD3 UR10, UR6, 0x2, URZ ;  /* 0x00000002060a7890 */ /* 0x000fe2000fffe03f */
[----:B------:R-:W-:Y:S01]  /*3680*/  UMOV UR9, 0x40000040 ;  /* 0x4000004000097882 */ /* 0x000fe20000000000 */
[----:B------:R-:W-:Y:S01]  /*3690*/  UMOV UR11, 0x40000040 ;  /* 0x40000040000b7882 */ /* 0x000fe20000000000 */
[----:B------:R-:W-:-:S15]  /*36a0*/  UISETP.NE.AND UP0, UPT, UR4, UR35, UPT ;  /* 0x000000230400728c */ /* 0x000fde000bf05270 */
[----:B------:R-:W-:-:S07]  /*36b0*/  NOP ;  /* 0x0000000000007918 */ /* 0x000fce0000000000 */
[----:B------:R-:W-:Y:S01]  /*36c0*/  QGMMA.64x256x32.F32.E4M3.E4M3 R24, gdesc[UR8], R24 ;  /* 0x03e00000081879f3 */ /* 0x000fe20008700818 */
[----:B------:R-:W-:Y:S02]  /*36d0*/  UIADD3 UR8, UR5, 0x4, URZ ;  /* 0x0000000405087890 */ /* 0x000fe4000fffe03f */
[----:B------:R-:W-:Y:S01]  /*36e0*/  UIADD3 UR10, UR6, 0x4, URZ ;  /* 0x00000004060a7890 */ /* 0x000fe2000fffe03f */
[----:B------:R-:W-:Y:S01]  /*36f0*/  UMOV UR9, 0x40000040 ;  /* 0x4000004000097882 */ /* 0x000fe20000000000 */
[----:B------:R-:W-:-:S15]  /*3700*/  UMOV UR11, 0x40000040 ;  /* 0x40000040000b7882 */ /* 0x000fde0000000000 */
[----:B------:R-:W-:-:S08]  /*3710*/  NOP ;  /* 0x0000000000007918 */ /* 0x000fd00000000000 */
[----:B------:R-:W-:Y:S01]  /*3720*/  QGMMA.64x256x32.F32.E4M3.E4M3 R24, gdesc[UR8], R24 ;  /* 0x03e00000081879f3 */ /* 0x000fe20008700818 */
[----:B------:R-:W-:Y:S02]  /*3730*/  UIADD3 UR8, UR5, 0x6, URZ ;  /* 0x0000000605087890 */ /* 0x000fe4000fffe03f */
[----:B------:R-:W-:Y:S01]  /*3740*/  UIADD3 UR10, UR6, 0x6, URZ ;  /* 0x00000006060a7890 */ /* 0x000fe2000fffe03f */
[----:B------:R-:W-:Y:S01]  /*3750*/  UMOV UR9, 0x40000040 ;  /* 0x4000004000097882 */ /* 0x000fe20000000000 */
[----:B------:R-:W-:Y:S01]  /*3760*/  UMOV UR11, 0x40000040 ;  /* 0x40000040000b7882 */ /* 0x000fe20000000000 */
[----:B------:R-:W-:-:S06]  /*3770*/  USEL UR5, URZ, 0x1, UP0 ;  /* 0x000000013f057887 */ /* 0x000fcc0008000000 */
[----:B------:R-:W-:-:S15]  /*3780*/  ISETP.NE.AND P1, PT, RZ, UR5, PT ;  /* 0x00000005ff007c0c */ /* 0x000fde000bf25270 */
[----:B------:R-:W-:-:S01]  /*3790*/  NOP ;  /* 0x0000000000007918 */ /* 0x000fc20000000000 */
[----:B------:R-:W-:Y:S03]  /*37a0*/  QGMMA.64x256x32.F32.E4M3.E4M3 R24, gdesc[UR8], R24, gsb0 ;  /* 0x03e00000081879f3 */ /* 0x000fe60008000818 */
[----:B------:R-:W-:Y:S02]  /*37b0*/  WARPGROUP.DEPBAR.LE gsb0, 0x1 ;  /* 0x00008000000079c5 */ /* 0x000fe40000010100 */
[----:B------:R-:W-:Y:S05]  /*37c0*/  @!P1 BRA `(.L_x_30) ;  /* 0x0000000c00709947 */ /* 0x000fea0003800000 */
[----:B------:R-:W-:Y:S02]  /*37d0*/  WARPGROUP.DEPBAR.LE gsb0, 0x0 ;  /* 0x00008000000079c5 */ /* 0x000fe40000010000 */
[----:B-----5:R-:W-:-:S01]  /*37e0*/  FADD R227, R25, R227 ;  /* 0x000000e319e37221 */ /* 0x020fc20000000000 */
[----:B------:R-:W-:Y:S01]  /*37f0*/  FADD R226, R26, R226 ;  /* 0x000000e21ae27221 */ /* 0x000fe20000000000 */
[----:B------:R-:W-:-:S01]  /*3800*/  FADD R225, R27, R225 ;  /* 0x000000e11be17221 */ /* 0x000fc20000000000 */
[----:B------:R-:W-:Y:S01]  /*3810*/  FADD R224, R28, R224 ;  /* 0x000000e01ce07221 */ /* 0x000fe20000000000 */
[----:B------:R-:W-:-:S01]  /*3820*/  FADD R223, R29, R223 ;  /* 0x000000df1ddf7221 */ /* 0x000fc20000000000 */
[----:B------:R2:W-:Y:S01]  /*3830*/  STL [R1+0x9c], R227 ;  /* 0x00009ce301007387 */ /* 0x0005e20000100800 */
[----:B------:R-:W-:-:S01]  /*3840*/  FADD R222, R30, R222 ;  /* 0x000000de1ede7221 */ /* 0x000fc20000000000 */
[----:B------:R-:W-:Y:S01]  /*3850*/  FADD R221, R31, R221 ;  /* 0x000000dd1fdd7221 */ /* 0x000fe20000000000 */
[----:B------:R-:W-:-:S01]  /*3860*/  FADD R220, R32, R220 ;  /* 0x000000dc20dc7221 */ /* 0x000fc20000000000 */
[----:B------:R-:W-:Y:S01]  /*3870*/  FADD R219, R33, R219 ;  /* 0x000000db21db7221 */ /* 0x000fe20000000000 */
[----:B------:R-:W-:-:S01]  /*3880*/  FADD R218, R34, R218 ;  /* 0x000000da22da7221 */ /* 0x000fc20000000000 */
[----:B------:R-:W-:Y:S01]  /*3890*/  FADD R217, R35, R217 ;  /* 0x000000d923d97221 */ /* 0x000fe20000000000 */
[----:B------:R-:W-:-:S01]  /*38a0*/  FADD R216, R36, R216 ;  /* 0x000000d824d87221 */ /* 0x000fc20000000000 */
[----:B------:R-:W-:Y:S01]  /*38b0*/  FADD R215, R37, R215 ;  /* 0x000000d725d77221 */ /* 0x000fe20000000000 */
[----:B------:R-:W-:-:S01]  /*38c0*/  FADD R214, R38, R214 ;  /* 0x000000d626d67221 */ /* 0x000fc20000000000 */
[----:B--2---:R-:W2:Y:S01]  /*38d0*/  LDL.LU R227, [R1+0x28] ;  /* 0x0000280001e37983 */ /* 0x004ea20000300800 */
[----:B------:R-:W-:-:S01]  /*38e0*/  FADD R213, R39, R213 ;  /* 0x000000d527d57221 */ /* 0x000fc20000000000 */
[----:B------:R-:W-:Y:S01]  /*38f0*/  FADD R212, R40, R212 ;  /* 0x000000d428d47221 */ /* 0x000fe20000000000 */
[----:B------:R-:W-:-:S01]  /*3900*/  FADD R211, R41, R211 ;  /* 0x000000d329d37221 */ /* 0x000fc20000000000 */
[----:B------:R3:W-:Y:S01]  /*3910*/  STL [R1+0xa0], R226 ;  /* 0x0000a0e201007387 */ /* 0x0007e20000100800 */
[----:B------:R-:W-:-:S03]  /*3920*/  FADD R228, R24, R228 ;  /* 0x000000e418e47221 */ /* 0x000fc60000000000 */
[----:B---3--:R-:W3:Y:S04]  /*3930*/  LDL.LU R226, [R1+0x24] ;  /* 0x0000240001e27983 */ /* 0x008ee80000300800 */
[----:B------:R4:W-:Y:S04]  /*3940*/  STL [R1+0xa4], R225 ;  /* 0x0000a4e101007387 */ /* 0x0009e80000100800 */
[----:B----4-:R-:W4:Y:S04]  /*3950*/  LDL.LU R225, [R1+0x20] ;  /* 0x0000200001e17983 */ /* 0x010f280000300800 */
[----:B------:R0:W-:Y:S04]  /*3960*/  STL [R1+0xa8], R224 ;  /* 0x0000a8e001007387 */ /* 0x0001e80000100800 */
[----:B0-----:R-:W4:Y:S04]  /*3970*/  LDL.LU R224, [R1+0x1c] ;  /* 0x00001c0001e07983 */ /* 0x001f280000300800 */
        /* <DEDUP_REMOVED lines=13> */
[----:B0-----:R-:W4:Y:S04]  /*3a50*/  LDL.LU R217, [R1] ;  /* 0x0000000001d97983 */ /* 0x001f280000300800 */
[----:B------:R-:W-:Y:S04]  /*3a60*/  STL [R1+0xc8], R216 ;  /* 0x0000c8d801007387 */ /* 0x000fe80000100800 */
[----:B------:R-:W-:Y:S04]  /*3a70*/  STL [R1+0xcc], R215 ;  /* 0x0000ccd701007387 */ /* 0x000fe80000100800 */
[----:B------:R-:W-:Y:S04]  /*3a80*/  STL [R1+0xd0], R214 ;  /* 0x0000d0d601007387 */ /* 0x000fe80000100800 */
[----:B------:R-:W-:Y:S04]  /*3a90*/  STL [R1+0xd4], R213 ;  /* 0x0000d4d501007387 */ /* 0x000fe80000100800 */
[----:B------:R-:W-:Y:S04]  /*3aa0*/  STL [R1+0xd8], R212 ;  /* 0x0000d8d401007387 */ /* 0x000fe80000100800 */
[----:B------:R0:W-:Y:S01]  /*3ab0*/  STL [R1+0xdc], R211 ;  /* 0x0000dcd301007387 */ /* 0x0001e20000100800 */
[----:B--2---:R-:W-:-:S01]  /*3ac0*/  FADD R227, R134, R227 ;  /* 0x000000e386e37221 */ /* 0x004fc20000000000 */
[----:B---3--:R-:W-:Y:S01]  /*3ad0*/  FADD R226, R133, R226 ;  /* 0x000000e285e27221 */ /* 0x008fe20000000000 */
[----:B----4-:R-:W-:-:S01]  /*3ae0*/  FADD R225, R132, R225 ;  /* 0x000000e184e17221 */ /* 0x010fc20000000000 */
[----:B------:R-:W-:Y:S01]  /*3af0*/  FADD R224, R131, R224 ;  /* 0x000000e083e07221 */ /* 0x000fe20000000000 */
[----:B------:R-:W-:-:S01]  /*3b00*/  FADD R223, R130, R223 ;  /* 0x000000df82df7221 */ /* 0x000fc20000000000 */
[----:B------:R-:W-:Y:S01]  /*3b10*/  FADD R222, R129, R222 ;  /* 0x000000de81de7221 */ /* 0x000fe20000000000 */
[----:B------:R-:W-:-:S01]  /*3b20*/  FADD R221, R128, R221 ;  /* 0x000000dd80dd7221 */ /* 0x000fc20000000000 */
[----:B------:R-:W-:Y:S01]  /*3b30*/  FADD R220, R127, R220 ;  /* 0x000000dc7fdc7221 */ /* 0x000fe20000000000 */
[----:B------:R-:W-:-:S01]  /*3b40*/  FADD R219, R126, R219 ;  /* 0x000000db7edb7221 */ /* 0x000fc20000000000 */
[----:B------:R-:W-:Y:S01]  /*3b50*/  FADD R218, R125, R218 ;  /* 0x000000da7dda7221 */ /* 0x000fe20000000000 */
[----:B------:R-:W-:-:S05]  /*3b60*/  FADD R217, R124, R217 ;  /* 0x000000d97cd97221 */ /* 0x000fca0000000000 */
[----:B------:R2:W-:Y:S04]  /*3b70*/  STL [R1], R217 ;  /* 0x000000d901007387 */ /* 0x0005e80000100800 */
[----:B------:R3:W-:Y:S04]  /*3b80*/  STL [R1+0x4], R218 ;  /* 0x000004da01007387 */ /* 0x0007e80000100800 */
[----:B------:R4:W-:Y:S04]  /*3b90*/  STL [R1+0x8], R219 ;  /* 0x000008db01007387 */ /* 0x0009e80000100800 */
[----:B------:R1:W-:Y:S04]  /*3ba0*/  STL [R1+0xc], R220 ;  /* 0x00000cdc01007387 */ /* 0x0003e80000100800 */
[----:B------:R1:W-:Y:S04]  /*3bb0*/  STL [R1+0x10], R221 ;  /* 0x000010dd01007387 */ /* 0x0003e80000100800 */
[----:B------:R1:W-:Y:S04]  /*3bc0*/  STL [R1+0x14], R222 ;  /* 0x000014de01007387 */ /* 0x0003e80000100800 */
[----:B------:R1:W-:Y:S04]  /*3bd0*/  STL [R1+0x18], R223 ;  /* 0x000018df01007387 */ /* 0x0003e80000100800 */
[----:B------:R1:W-:Y:S04]  /*3be0*/  STL [R1+0x1c], R224 ;  /* 0x00001ce001007387 */ /* 0x0003e80000100800 */
[----:B0-----:R-:W4:Y:S04]  /*3bf0*/  LDL.LU R211, [R1+0x2c] ;  /* 0x00002c0001d37983 */ /* 0x001f280000300800 */
[----:B------:R0:W-:Y:S04]  /*3c00*/  STL [R1+0x20], R225 ;  /* 0x000020e101007387 */ /* 0x0001e80000100800 */
[----:B------:R-:W4:Y:S04]  /*3c10*/  LDL.LU R212, [R1+0x30] ;  /* 0x0000300001d47983 */ /* 0x000f280000300800 */
[----:B------:R0:W-:Y:S04]  /*3c20*/  STL [R1+0x24], R226 ;  /* 0x000024e201007387 */ /* 0x0001e80000100800 */
[----:B------:R-:W4:Y:S04]  /*3c30*/  LDL.LU R213, [R1+0x34] ;  /* 0x0000340001d57983 */ /* 0x000f280000300800 */
[----:B------:R0:W-:Y:S04]  /*3c40*/  STL [R1+0x28], R227 ;  /* 0x000028e301007387 */ /* 0x0001e80000100800 */
[----:B------:R-:W4:Y:S04]  /*3c50*/  LDL.LU R214, [R1+0x38] ;  /* 0x0000380001d67983 */ /* 0x000f280000300800 */
[----:B------:R-:W4:Y:S04]  /*3c60*/  LDL.LU R215, [R1+0x3c] ;  /* 0x00003c0001d77983 */ /* 0x000f280000300800 */
[----:B------:R-:W4:Y:S04]  /*3c70*/  LDL.LU R216, [R1+0x40] ;  /* 0x0000400001d87983 */ /* 0x000f280000300800 */
[----:B--2---:R-:W2:Y:S04]  /*3c80*/  LDL.LU R217, [R1+0x44] ;  /* 0x0000440001d97983 */ /* 0x004ea80000300800 */
[----:B---3--:R-:W3:Y:S04]  /*3c90*/  LDL.LU R218, [R1+0x48] ;  /* 0x0000480001da7983 */ /* 0x008ee80000300800 */
[----:B----4-:R-:W4:Y:S04]  /*3ca0*/  LDL.LU R219, [R1+0x4c] ;  /* 0x00004c0001db7983 */ /* 0x010f280000300800 */
[----:B-1----:R-:W4:Y:S04]  /*3cb0*/  LDL.LU R220, [R1+0x50] ;  /* 0x0000500001dc7983 */ /* 0x002f280000300800 */
[----:B------:R-:W4:Y:S04]  /*3cc0*/  LDL.LU R221, [R1+0x54] ;  /* 0x0000540001dd7983 */ /* 0x000f280000300800 */
[----:B------:R-:W4:Y:S04]  /*3cd0*/  LDL.LU R222, [R1+0x58] ;  /* 0x0000580001de7983 */ /* 0x000f280000300800 */
[----:B------:R-:W4:Y:S04]  /*3ce0*/  LDL.LU R223, [R1+0x5c] ;  /* 0x00005c0001df7983 */ /* 0x000f280000300800 */
[----:B------:R-:W4:Y:S04]  /*3cf0*/  LDL.LU R224, [R1+0x60] ;  /* 0x0000600001e07983 */ /* 0x000f280000300800 */
[----:B0-----:R-:W4:Y:S04]  /*3d00*/  LDL.LU R225, [R1+0x64] ;  /* 0x0000640001e17983 */ /* 0x001f280000300800 */
[----:B------:R-:W4:Y:S04]  /*3d10*/  LDL.LU R226, [R1+0x68] ;  /* 0x0000680001e27983 */ /* 0x000f280000300800 */
[----:B------:R-:W4:Y:S01]  /*3d20*/  LDL.LU R227, [R1+0x6c] ;  /* 0x00006c0001e37983 */ /* 0x000f220000300800 */
[----:B------:R-:W-:-:S05]  /*3d30*/  FADD R211, R135, R211 ;  /* 0x000000d387d37221 */ /* 0x000fca0000000000 */
[----:B------:R0:W-:Y:S01]  /*3d40*/  STL [R1+0x2c], R211 ;  /* 0x00002cd301007387 */ /* 0x0001e20000100800 */
[----:B------:R-:W-:-:S03]  /*3d50*/  FADD R212, R136, R212 ;  /* 0x000000d488d47221 */ /* 0x000fc60000000000 */
[----:B0-----:R0:W5:Y:S01]  /*3d60*/  LDL.LU R211, [R1+0xdc] ;  /* 0x0000dc0001d37983 */ /* 0x0011620000300800 */
[----:B------:R-:W-:-:S03]  /*3d70*/  FADD R213, R137, R213 ;  /* 0x000000d589d57221 */ /* 0x000fc60000000000 */
[----:B------:R1:W-:Y:S01]  /*3d80*/  STL [R1+0x30], R212 ;  /* 0x000030d401007387 */ /* 0x0003e20000100800 */
[----:B------:R-:W-:-:S01]  /*3d90*/  FADD R214, R138, R214 ;  /* 0x000000d68ad67221 */ /* 0x000fc20000000000 */
[----:B------:R-:W-:Y:S02]  /*3da0*/  FADD R215, R139, R215 ;  /* 0x000000d78bd77221 */ /* 0x000fe40000000000 */
[----:B-1----:R0:W5:Y:S01]  /*3db0*/  LDL.LU R212, [R1+0xd8] ;  /* 0x0000d80001d47983 */ /* 0x0021620000300800 */
[----:B------:R-:W-:-:S03]  /*3dc0*/  FADD R216, R140, R216 ;  /* 0x000000d88cd87221 */ /* 0x000fc60000000000 */
[----:B------:R1:W-:Y:S01]  /*3dd0*/  STL [R1+0x34], R213 ;  /* 0x000034d501007387 */ /* 0x0003e20000100800 */
[----:B--2---:R-:W-:-:S03]  /*3de0*/  FADD R217, R141, R217 ;  /* 0x000000d98dd97221 */ /* 0x004fc60000000000 */
[----:B-1----:R0:W5:Y:S01]  /*3df0*/  LDL.LU R213, [R1+0xd4] ;  /* 0x0000d40001d57983 */ /* 0x0021620000300800 */
[----:B---3--:R-:W-:-:S03]  /*3e00*/  FADD R218, R142, R218 ;  /* 0x000000da8eda7221 */ /* 0x008fc60000000000 */
[----:B------:R1:W-:Y:S01]  /*3e10*/  STL [R1+0x38], R214 ;  /* 0x000038d601007387 */ /* 0x0003e20000100800 */
[----:B----4-:R-:W-:-:S01]  /*3e20*/  FADD R219, R143, R219 ;  /* 0x000000db8fdb7221 */ /* 0x010fc20000000000 */
[----:B------:R-:W-:Y:S02]  /*3e30*/  FADD R220, R144, R220 ;  /* 0x000000dc90dc7221 */ /* 0x000fe40000000000 */
[----:B-1----:R0:W5:Y:S04]  /*3e40*/  LDL.LU R214, [R1+0xd0] ;  /* 0x0000d00001d67983 */ /* 0x0021680000300800 */
[----:B------:R1:W-:Y:S01]  /*3e50*/  STL [R1+0x3c], R215 ;  /* 0x00003cd701007387 */ /* 0x0003e20000100800 */
[----:B------:R-:W-:-:S01]  /*3e60*/  FADD R221, R145, R221 ;  /* 0x000000dd91dd7221 */ /* 0x000fc20000000000 */
[----:B------:R-:W-:-:S02]  /*3e70*/  FADD R222, R146, R222 ;  /* 0x000000de92de7221 */ /* 0x000fc40000000000 */
[----:B-1----:R0:W5:Y:S04]  /*3e80*/  LDL.LU R215, [R1+0xcc] ;  /* 0x0000cc0001d77983 */ /* 0x0021680000300800 */
[----:B------:R1:W-:Y:S01]  /*3e90*/  STL [R1+0x40], R216 ;  /* 0x000040d801007387 */ /* 0x0003e20000100800 */
[----:B------:R-:W-:-:S03]  /*3ea0*/  FADD R223, R147, R223 ;  /* 0x000000df93df7221 */ /* 0x000fc60000000000 */
        /* <DEDUP_REMOVED lines=13> */
[----:B------:R1:W-:Y:S04]  /*3f80*/  STL [R1+0x54], R221 ;  /* 0x000054dd01007387 */ /* 0x0003e80000100800 */
        /* <DEDUP_REMOVED lines=12> */
[----:B-1----:R0:W5:Y:S01]  /*4050*/  LDL.LU R227, [R1+0x9c] ;  /* 0x00009c0001e37983 */ /* 0x0021620000300800 */
        /* <DEDUP_REMOVED lines=82> */
[----:B0-----:R-:W-:-:S06]  /*4580*/  UMOV UR4, URZ ;  /* 0x0000003f00047c82 */ /* 0x001fcc0008000000 */
.L_x_30:
[----:B------:R-:W-:Y:S05]  /*4590*/  @!P2 BRA `(.L_x_31) ;  /* 0x000000000004a947 */ /* 0x000fea0003800000 */
[----:B------:R-:W-:Y:S01]  /*45a0*/  BPT.TRAP 0x1 ;  /* 0x000000040000795c */ /* 0x000fe20000300000 */
.L_x_31:
[----:B-----5:R2:W-:Y:S04]  /*45b0*/  STL [R1+0x9c], R0 ;  /* 0x00009c0001007387 */ /* 0x0205e80000100800 */
[----:B--2---:R-:W2:Y:S01]  /*45c0*/  LDL R0, [R1+0x74] ;  /* 0x0000740001007983 */ /* 0x004ea20000100800 */
[----:B-1----:R-:W-:-:S05]  /*45d0*/  IMAD.U32 R229, RZ, RZ, UR34 ;  /* 0x00000022ffe57e24 */ /* 0x002fca000f8e00ff */
[----:B------:R-:W-:-:S05]  /*45e0*/  @P0 LEA R229, R229, UR12, 0x3 ;  /* 0x0000000ce5e50c11 */ /* 0x000fca000f8e18ff */
[----:B------:R-:W-:Y:S01]  /*45f0*/  @P0 VIADD R229, R229, 0x20 ;  /* 0x00000020e5e50836 */ /* 0x000fe20000000000 */
[----:B------:R-:W-:-:S06]  /*4600*/  UISETP.GT.U32.AND UP0, UPT, UR7, 0x1, UPT ;  /* 0x000000010700788c */ /* 0x000fcc000bf04070 */
[----:B------:R-:W-:Y:S02]  /*4610*/  PLOP3.LUT P1, PT, PT, PT, UP0, 0x80, 0x0 ;  /* 0x000000000000781c */ /* 0x000fe40003f2f008 */
[----:B--2---:R-:W-:Y:S02]  /*4620*/  @P0 PRMT R229, R0, 0x654, R229 ;  /* 0x0000065400e50816 */ /* 0x004fe400000000e5 */
[----:B------:R1:W5:Y:S02]  /*4630*/  LDL.LU R0, [R1+0x9c] ;  /* 0x00009c0001007983 */ /* 0x0003640000300800 */
[----:B------:R1:W-:Y:S07]  /*4640*/  @P0 SYNCS.ARRIVE.TRANS64.RED.A1T0 RZ, [R229+URZ], RZ ;  /* 0x000000ffe5ff09a7 */ /* 0x0003ee000810043f */
[----:B------:R-:W-:Y:S05]  /*4650*/  @P1 BRA `(.L_x_32) ;  /* 0x0000000000041947 */ /* 0x000fea0003800000 */
[----:B------:R-:W-:Y:S01]  /*4660*/  BPT.TRAP 0x1 ;  /* 0x000000040000795c */ /* 0x000fe20000300000 */
.L_x_32:
[----:B------:R-:W-:Y:S02]  /*4670*/  UISETP.GT.AND UP3, UPT, UR33, 0x1, UPT ;  /* 0x000000012100788c */ /* 0x000fe4000bf64270 */
[----:B------:R-:W-:Y:S02]  /*4680*/  UIADD3 UR31, UR31, 0x1, URZ ;  /* 0x000000011f1f7890 */ /* 0x000fe4000fffe03f */
[----:B------:R-:W-:Y:S02]  /*4690*/  UIADD3 UR34, UR34, 0x1, URZ ;  /* 0x0000000122227890 */ /* 0x000fe4000fffe03f */
[----:B------:R-:W-:Y:S01]  /*46a0*/  PLOP3.LUT P1, PT, PT, PT, UP3, 0x80, 0x0 ;  /* 0x000000000000781c */ /* 0x000fe20003f2f038 */
[----:B------:R-:W-:Y:S02]  /*46b0*/  UISETP.NE.AND UP0, UPT, UR31, 0x4, UPT ;  /* 0x000000041f00788c */ /* 0x000fe4000bf05270 */
[----:B------:R-:W-:Y:S02]  /*46c0*/  UIADD3 UR8, UR33, -0x1, URZ ;  /* 0xffffffff21087890 */ /* 0x000fe4000fffe03f */
[----:B------:R-:W-:-:S02]  /*46d0*/  USEL UR6, URZ, 0x1, UP0 ;  /* 0x000000013f067887 */ /* 0x000fc40008000000 */
[----:B------:R-:W-:Y:S02]  /*46e0*/  UISETP.NE.AND UP1, UPT, UR34, 0x4, UPT ;  /* 0x000000042200788c */ /* 0x000fe4000bf25270 */
[----:B------:R-:W-:Y:S02]  /*46f0*/  ULOP3.LUT UR32, UR32, UR6, URZ, 0x3c, !UPT ;  /* 0x0000000620207292 */ /* 0x000fe4000f8e3c3f */
[----:B------:R-:W-:Y:S02]  /*4700*/  USEL UR31, UR31, URZ, UP0 ;  /* 0x0000003f1f1f7287 */ /* 0x000fe40008000000 */
[----:B------:R-:W-:Y:S01]  /*4710*/  USEL UR34, UR34, URZ, UP1 ;  /* 0x0000003f22227287 */ /* 0x000fe20008800000 */
[----:B------:R-:W-:Y:S01]  /*4720*/  UMOV UR6, 0x1 ;  /* 0x0000000100067882 */ /* 0x000fe20000000000 */
[----:B------:R-:W-:Y:S01]  /*4730*/  UMOV UR33, UR8 ;  /* 0x0000000800217c82 */ /* 0x000fe20008000000 */
[----:B------:R-:W-:Y:S09]  /*4740*/  @P1 BRA `(.L_x_33) ;  /* 0xffffffec00401947 */ /* 0x000ff2000383ffff */
.L_x_25:
[----:B------:R-:W-:-:S04]  /*4750*/  UISETP.NE.AND UP0, UPT, UR4, URZ, UPT ;  /* 0x0000003f0400728c */ /* 0x000fc8000bf05270 */
[----:B------:R-:W-:-:S06]  /*4760*/  USEL UR4, URZ, 0x1, !UP0 ;  /* 0x000000013f047887 */ /* 0x000fcc000c000000 */
[----:B------:R-:W-:-:S13]  /*4770*/  ISETP.NE.AND P1, PT, RZ, UR4, PT ;  /* 0x00000004ff007c0c */ /* 0x000fda000bf25270 */
[----:B------:R-:W-:Y:S05]  /*4780*/  @!P1 BRA `(.L_x_34) ;  /* 0x0000000c00c49947 */ /* 0x000fea0003800000 */
[----:B------:R-:W-:Y:S02]  /*4790*/  WARPGROUP.DEPBAR.LE gsb0, 0x0 ;  /* 0x00008000000079c5 */ /* 0x000fe40000010000 */
[----:B-----5:R-:W-:Y:S01]  /*47a0*/  FADD R227, R25, R227 ;  /* 0x000000e319e37221 */ /* 0x020fe20000000000 */
[----:B------:R-:W-:-:S04]  /*47b0*/  FADD R228, R24, R228 ;  /* 0x000000e418e47221 */ /* 0x000fc80000000000 */
[----:B------:R2:W-:Y:S04]  /*47c0*/  STL [R1+0x9c], R227 ;  /* 0x00009ce301007387 */ /* 0x0005e80000100800 */
[----:B--2---:R-:W2:Y:S04]  /*47d0*/  LDL.LU R227, [R1+0x6c] ;  /* 0x00006c0001e37983 */ /* 0x004ea80000300800 */
[----:B--2---:R2:W-:Y:S04]  /*47e0*/  STL [R1+0xa0], R227 ;  /* 0x0000a0e301007387 */ /* 0x0045e80000100800 */
        /* <DEDUP_REMOVED lines=52> */
[----:B--2---:R-:W2:Y:S01]  /*4b30*/  LDL.LU R227, [R1] ;  /* 0x0000000001e37983 */ /* 0x004ea20000300800 */
[----:B------:R-:W-:Y:S01]  /*4b40*/  FADD R226, R26, R226 ;  /* 0x000000e21ae27221 */ /* 0x000fe20000000000 */
        /* <DEDUP_REMOVED lines=97> */
[----:B--2---:R-:W-:-:S05]  /*5160*/  FADD R227, R124, R227 ;  /* 0x000000e37ce37221 */ /* 0x004fca0000000000 */
[----:B------:R2:W-:Y:S04]  /*5170*/  STL [R1], R227 ;  /* 0x000000e301007387 */ /* 0x0005e80000100800 */
[----:B--2---:R-:W2:Y:S02]  /*5180*/  LDL.LU R227, [R1+0x108] ;  /* 0x0001080001e37983 */ /* 0x004ea40000300800 */
[----:B--2---:R-:W-:-:S05]  /*5190*/  FADD R227, R125, R227 ;  /* 0x000000e37de37221 */ /* 0x004fca0000000000 */
[----:B------:R2:W-:Y:S04]  /*51a0*/  STL [R1+0x4], R227 ;  /* 0x000004e301007387 */ /* 0x0005e80000100800 */
        /* <DEDUP_REMOVED lines=78> */
[----:B--2---:R2:W5:Y:S02]  /*5690*/  LDL.LU R227, [R1+0x9c] ;  /* 0x00009c0001e37983 */ /* 0x0045640000300800 */
.L_x_34:
[----:B-1----:R-:W-:-:S04]  /*56a0*/  IMAD.U32 R229, RZ, RZ, UR30 ;  /* 0x0000001effe57e24 */ /* 0x002fc8000f8e00ff */
[----:B------:R1:W-:Y:S01]  /*56b0*/  SYNCS.ARRIVE.TRANS64.A1T0 RZ, [R229+UR28], RZ ;  /* 0x000000ffe5ff79a7 */ /* 0x0003e2000810001c */
[----:B------:R-:W-:Y:S02]  /*56c0*/  WARPGROUP.DEPBAR.LE gsb0, 0x0 ;  /* 0x00008000000079c5 */ /* 0x000fe40000010000 */
[----:B------:R-:W3:Y:S02]  /*56d0*/  LDC R24, c[0x0][0x28c] ;  /* 0x0000a300ff187b82 */ /* 0x000ee40000000800 */
[----:B---3--:R-:W-:-:S13]  /*56e0*/  ISETP.GE.AND P1, PT, R24, 0x1, PT ;  /* 0x000000011800780c */ /* 0x008fda0003f26270 */
[----:B-1----:R-:W-:Y:S05]  /*56f0*/  @!P1 BRA `(.L_x_35) ;  /* 0x0000000000509947 */ /* 0x002fea0003800000 */
[----:B------:R-:W-:-:S06]  /*5700*/  UISETP.NE.AND UP0, UPT, UR26, 0x3, UPT ;  /* 0x000000031a00788c */ /* 0x000fcc000bf05270 */
[----:B------:R-:W-:-:S13]  /*5710*/  PLOP3.LUT P1, PT, PT, PT, UP0, 0x80, 0x0 ;  /* 0x000000000000781c */ /* 0x000fda0003f2f008 */
[----:B------:R-:W-:Y:S05]  /*5720*/  @!P1 BRA `(.L_x_36) ;  /* 0x0000000000049947 */ /* 0x000fea0003800000 */
[----:B------:R-:W-:Y:S01]  /*5730*/  BPT.TRAP 0x1 ;  /* 0x000000040000795c */ /* 0x000fe20000300000 */
.L_x_36:
[----:B-----5:R1:W-:Y:S04]  /*5740*/  STL [R1+0x9c], R0 ;  /* 0x00009c0001007387 */ /* 0x0203e80000100800 */
[----:B-1----:R-:W3:Y:S01]  /*5750*/  LDL R0, [R1+0x74] ;  /* 0x0000740001007983 */ /* 0x002ee20000100800 */
[----:B------:R-:W-:Y:S01]  /*5760*/  VOTEU.ANY UP0, P0 ;  /* 0x00000000003f7886 */ /* 0x000fe20000000100 */
[----:B------:R-:W-:-:S04]  /*5770*/  IMAD.U32 R25, RZ, RZ, UR12 ;  /* 0x0000000cff197e24 */ /* 0x000fc8000f8e00ff */
[----:B------:R-:W-:-:S06]  /*5780*/  @UP0 UIADD3 UR4, UR20, UR15, URZ ;  /* 0x0000000f14040290 */ /* 0x000fcc000fffe03f */
[----:B------:R-:W-:-:S04]  /*5790*/  IMAD.U32 R24, RZ, RZ, UR4 ;  /* 0x00000004ff187e24 */ /* 0x000fc8000f8e00ff */
[----:B------:R-:W-:-:S05]  /*57a0*/  @P0 IMAD.SHL.U32 R24, R24, 0x8, RZ ;  /* 0x0000000818180824 */ /* 0x000fca00078e00ff */
[----:B------:R-:W-:-:S04]  /*57b0*/  @P0 LOP3.LUT R24, R24, 0x18, RZ, 0xc0, !PT ;  /* 0x0000001818180812 */ /* 0x000fc800078ec0ff */
[----:B------:R-:W-:-:S04]  /*57c0*/  @P0 IADD3 R24, R25, 0x20, R24 ;  /* 0x0000002019180810 */ /* 0x000fc80007ffe018 */
[----:B---3--:R-:W-:Y:S02]  /*57d0*/  @P0 PRMT R24, R0, 0x654, R24 ;  /* 0x0000065400180816 */ /* 0x008fe40000000018 */
[----:B------:R1:W5:Y:S01]  /*57e0*/  LDL.LU R0, [R1+0x9c] ;  /* 0x00009c0001007983 */ /* 0x0003620000300800 */
[----:B------:R-:W-:Y:S01]  /*57f0*/  UISETP.GT.U32.AND UP0, UPT, UR7, 0x1, UPT ;  /* 0x000000010700788c */ /* 0x000fe2000bf04070 */
[----:B------:R1:W-:Y:S05]  /*5800*/  @P0 SYNCS.ARRIVE.TRANS64.RED.A1T0 RZ, [R24+URZ], RZ ;  /* 0x000000ff18ff09a7 */ /* 0x0003ea000810043f */
[----:B------:R-:W-:-:S13]  /*5810*/  PLOP3.LUT P1, PT, PT, PT, UP0, 0x80, 0x0 ;  /* 0x000000000000781c */ /* 0x000fda0003f2f008 */
[----:B-1----:R-:W-:Y:S05]  /*5820*/  @P1 BRA `(.L_x_35) ;  /* 0x0000000000041947 */ /* 0x002fea0003800000 */
[----:B------:R-:W-:Y:S01]  /*5830*/  BPT.TRAP 0x1 ;  /* 0x000000040000795c */ /* 0x000fe20000300000 */
.L_x_35:
[----:B-----5:R1:W-:Y:S01]  /*5840*/  STL [R1+0x9c], R0 ;  /* 0x00009c0001007387 */ /* 0x0203e20000100800 */
[----:B------:R-:W-:Y:S01]  /*5850*/  IMAD.U32 R24, RZ, RZ, UR29 ;  /* 0x0000001dff187e24 */ /* 0x000fe2000f8e00ff */
[----:B------:R-:W3:Y:S02]  /*5860*/  LDC R35, c[0x0][0x288] ;  /* 0x0000a200ff237b82 */ /* 0x000ee40000000800 */
[----:B-1----:R-:W4:Y:S02]  /*5870*/  LDL R0, [R1+0x80] ;  /* 0x0000800001007983 */ /* 0x002f240000100800 */
[----:B------:R-:W-:-:S04]  /*5880*/  SHF.L.U32 R24, R24, 0x1f, RZ ;  /* 0x0000001f18187819 */ /* 0x000fc800000006ff */
[----:B------:R-:W1:Y:S01]  /*5890*/  SYNCS.PHASECHK.TRANS64.TRYWAIT P1, [UR21+0x8], R24 ;  /* 0x00000818ff0075a7 */ /* 0x000e620008020155 */
[----:B----4-:R-:W-:Y:S02]  /*58a0*/  IMAD.SHL.U32 R32, R0, 0x40, RZ ;  /* 0x0000004000207824 */ /* 0x010fe400078e00ff */
[----:B------:R4:W5:Y:S01]  /*58b0*/  LDL.LU R0, [R1+0x9c] ;  /* 0x00009c0001007983 */ /* 0x0009620000300800 */
[----:B-1-3--:R-:W-:Y:S05]  /*58c0*/  @!P1 BRA `(.L_x_37) ;  /* 0x000000a800e09947 */ /* 0x00afea0003800000 */
.L_x_323:
[----:B-----5:R3:W-:Y:S01]  /*58d0*/  STL [R1+0x9c], R0 ;  /* 0x00009c0001007387 */ /* 0x0207e20000100800 */
[----:B------:R-:W-:-:S03]  /*58e0*/  ULDC UR4, c[0x0][0x284] ;  /* 0x0000a10000047ab9 */ /* 0x000fc60000000800 */
[----:B---3--:R-:W3:Y:S01]  /*58f0*/  LDL.LU R0, [R1+0x84] ;  /* 0x0000840001007983 */ /* 0x008ee20000300800 */
[----:B------:R-:W-:Y:S01]  /*5900*/  ISETP.GE.AND P1, PT, R32, UR4, PT ;  /* 0x0000000420007c0c */ /* 0x000fe2000bf26270 */
[----:B---3--:R-:W-:Y:S02]  /*5910*/  IMAD.SHL.U32 R37, R0, 0x100, RZ ;  /* 0x0000010000257824 */ /* 0x008fe400078e00ff */
[----:B------:R3:W5:Y:S03]  /*5920*/  LDL.LU R0, [R1+0x9c] ;  /* 0x00009c0001007983 */ /* 0x0007660000300800 */
[----:B------:R-:W-:-:S13]  /*5930*/  ISETP.GE.OR P1, PT, R37, R35, P1 ;  /* 0x000000232500720c */ /* 0x000fda0000f26670 */
[----:B---3--:R-:W-:Y:S05]  /*5940*/  @P1 BRA `(.L_x_38) ;  /* 0x0000009000001947 */ /* 0x008fea0003800000 */
[----:B------:R3:W-:Y:S01]  /*5950*/  STL.64 [R1+0xa8], R4 ;  /* 0x0000a80401007387 */ /* 0x0007e20000100a00 */
[----:B------:R-:W-:Y:S01]  /*5960*/  ULDC.64 UR4, c[0x0][0x5d0] ;  /* 0x0001740000047ab9 */ /* 0x000fe20000000a00 */
[----:B------:R-:W0:Y:S02]  /*5970*/  LDC.64 R26, c[0x0][0x5c8] ;  /* 0x00017200ff1a7b82 */ /* 0x000e240000000a00 */
[----:B---3--:R-:W3:Y:S04]  /*5980*/  LDL.64 R4, [R1+0x90] ;  /* 0x0000900001047983 */ /* 0x008ee80000100a00 */
[----:B------:R1:W-:Y:S04]  /*5990*/  STL [R1+0xa4], R3 ;  /* 0x0000a40301007387 */ /* 0x0003e80000100800 */
[----:B-1----:R-:W3:Y:S04]  /*59a0*/  LDL.LU R3, [R1+0x80] ;  /* 0x0000800001037983 */ /* 0x002ee80000300800 */
[----:B------:R1:W-:Y:S04]  /*59b0*/  STL [R1+0xa0], R2 ;  /* 0x0000a00201007387 */ /* 0x0003e80000100800 */
[----:B-1----:R-:W2:Y:S04]  /*59c0*/  LDL R2, [R1+0x88] ;  /* 0x0000880001027983 */ /* 0x002ea80000100800 */
[----:B-----5:R1:W-:Y:S04]  /*59d0*/  STL [R1+0x9c], R0 ;  /* 0x00009c0001007387 */ /* 0x0203e80000100800 */
[----:B-1----:R-:W4:Y:S01]  /*59e0*/  LDL R0, [R1+0x70] ;  /* 0x0000700001007983 */ /* 0x002f220000100800 */
[----:B--2---:R-:W-:-:S05]  /*59f0*/  IMAD.SHL.U32 R28, R2, 0x2, RZ ;  /* 0x00000002021c7824 */ /* 0x004fca00078e00ff */
[----:B------:R-:W-:Y:S02]  /*5a00*/  SHF.R.S32.HI R29, RZ, 0x1f, R28 ;  /* 0x0000001fff1d7819 */ /* 0x000fe4000001141c */
[----:B----4-:R-:W-:Y:S01]  /*5a10*/  SHF.R.S32.HI R38, RZ, 0x1f, R0 ;  /* 0x0000001fff267819 */ /* 0x010fe20000011400 */
[----:B------:R-:W-:-:S04]  /*5a20*/  IMAD.WIDE.U32 R24, R0, UR4, R28 ;  /* 0x0000000400187c25 */ /* 0x000fc8000f8e001c */
[----:B------:R-:W-:-:S04]  /*5a30*/  IMAD R30, R38, UR4, RZ ;  /* 0x00000004261e7c24 */ /* 0x000fc8000f8e02ff */
[----:B------:R-:W-:Y:S01]  /*5a40*/  IMAD R33, R0, UR5, R30 ;  /* 0x0000000500217c24 */ /* 0x000fe2000f8e021e */
[----:B------:R-:W-:Y:S01]  /*5a50*/  SHF.R.S32.HI R36, RZ, 0x1f, R37 ;  /* 0x0000001fff247819 */ /* 0x000fe20000011425 */
[----:B------:R-:W2:Y:S01]  /*5a60*/  LDL R0, [R1+0x8c] ;  /* 0x00008c0001007983 */ /* 0x000ea20000100800 */
[----:B---3--:R-:W-:Y:S01]  /*5a70*/  IMAD.WIDE R30, R3, 0x40, R4 ;  /* 0x00000040031e7825 */ /* 0x008fe200078e0204 */
[----:B------:R-:W-:Y:S01]  /*5a80*/  IADD3 R24, P1, R37, R24, RZ ;  /* 0x0000001825187210 */ /* 0x000fe20007f3e0ff */
[----:B------:R-:W-:Y:S01]  /*5a90*/  ULDC.64 UR4, c[0x0][0x5c0] ;  /* 0x0001700000047ab9 */ /* 0x000fe20000000a00 */
[----:B------:R1:W5:Y:S01]  /*5aa0*/  LDL.LU.64 R4, [R1+0xa8] ;  /* 0x0000a80001047983 */ /* 0x0003620000300a00 */
[----:B0-----:R-:W-:Y:S01]  /*5ab0*/  IMAD R34, R31, R26, RZ ;  /* 0x0000001a1f227224 */ /* 0x001fe200078e02ff */
[----:B------:R-:W-:Y:S02]  /*5ac0*/  IADD3.X R25, R36, R25, R33, P1, !PT ;  /* 0x0000001924197210 */ /* 0x000fe40000ffe421 */
[----:B------:R1:W5:Y:S01]  /*5ad0*/  LDL.LU R3, [R1+0xa4] ;  /* 0x0000a40001037983 */ /* 0x0003620000300800 */
[----:B------:R-:W-:-:S02]  /*5ae0*/  IMAD R33, R30, R27, R34 ;  /* 0x0000001b1e217224 */ /* 0x000fc400078e0222 */
[----:B------:R-:W-:Y:S02]  /*5af0*/  IMAD R34, R2, -0x2, R35 ;  /* 0xfffffffe02227824 */ /* 0x000fe400078e0223 */
[----:B------:R1:W5:Y:S01]  /*5b00*/  LDL.LU R2, [R1+0xa0] ;  /* 0x0000a00001027983 */ /* 0x0003620000300800 */
[----:B------:R-:W-:-:S04]  /*5b10*/  IMAD.WIDE.U32 R24, R30, R26, R24 ;  /* 0x0000001a1e187225 */ /* 0x000fc800078e0018 */
[----:B------:R-:W-:Y:S01]  /*5b20*/  IMAD.IADD R33, R25, 0x1, R33 ;  /* 0x0000000119217824 */ /* 0x000fe200078e0221 */
[----:B------:R-:W-:Y:S02]  /*5b30*/  LEA R25, P1, R26, R24, 0x3 ;  /* 0x000000181a197211 */ /* 0x000fe400078218ff */
[----:B------:R-:W-:Y:S02]  /*5b40*/  IADD3 R24, P2, R24, UR4, RZ ;  /* 0x0000000418187c10 */ /* 0x000fe4000ff5e0ff */
[----:B------:R-:W-:Y:S02]  /*5b50*/  LEA.HI.X R27, R26, R33, R27, 0x3, P1 ;  /* 0x000000211a1b7211 */ /* 0x000fe400008f1c1b */
[----:B------:R-:W-:Y:S02]  /*5b60*/  FSETP.NEU.AND P1, PT, RZ, UR24, PT ;  /* 0x00000018ff007c0b */ /* 0x000fe4000bf2d000 */
[----:B------:R-:W-:Y:S01]  /*5b70*/  IADD3 R26, P3, R25, UR4, RZ ;  /* 0x00000004191a7c10 */ /* 0x000fe2000ff7e0ff */
[----:B--2---:R-:W-:-:S02]  /*5b80*/  IMAD.IADD R39, R0, 0x1, -R32 ;  /* 0x0000000100277824 */ /* 0x004fc400078e0a20 */
[----:B------:R1:W5:Y:S01]  /*5b90*/  LDL.LU R0, [R1+0x9c] ;  /* 0x00009c0001007983 */ /* 0x0003620000300800 */
[----:B------:R-:W-:Y:S01]  /*5ba0*/  IADD3.X R25, R33, UR5, RZ, P2, !PT ;  /* 0x0000000521197c10 */ /* 0x000fe200097fe4ff */
[----:B------:R-:W-:Y:S01]  /*5bb0*/  BSSY B0, `(.L_x_38) ;  /* 0x00008d9000007945 */ /* 0x000fe20003800000 */
[----:B------:R-:W-:Y:S01]  /*5bc0*/  IADD3.X R27, R27, UR5, RZ, P3, !PT ;  /* 0x000000051b1b7c10 */ /* 0x000fe20009ffe4ff */
[----:B------:R-:W-:-:S04]  /*5bd0*/  IMAD.IADD R34, R34, 0x1, -R37 ;  /* 0x0000000122227824 */ /* 0x000fc800078e0a25 */
[----:B------:R-:W-:Y:S05]  /*5be0*/  @!P1 BRA `(.L_x_39) ;  /* 0x0000006800dc9947 */ /* 0x000fea0003800000 */
[----:B-----5:R0:W-:Y:S01]  /*5bf0*/  STL [R1+0x9c], R0 ;  /* 0x00009c0001007387 */ /* 0x0201e20000100800 */
[----:B------:R-:W-:Y:S01]  /*5c00*/  ULDC.64 UR4, c[0x0][0x5b8] ;  /* 0x00016e0000047ab9 */ /* 0x000fe20000000a00 */
[----:B------:R-:W-:Y:S02]  /*5c10*/  ULDC.64 UR8, c[0x0][0x5a8] ;  /* 0x00016a0000087ab9 */ /* 0x000fe40000000a00 */
[----:B0-----:R-:W2:Y:S01]  /*5c20*/  LDL.LU R0, [R1+0x70] ;  /* 0x0000700001007983 */ /* 0x001ea20000300800 */
[----:B------:R-:W-:Y:S01]  /*5c30*/  IMAD R32, R38, UR4, RZ ;  /* 0x0000000426207c24 */ /* 0x000fe2000f8e02ff */
[----:B------:R-:W-:Y:S01]  /*5c40*/  BSSY B1, `(.L_x_40) ;  /* 0x0000011000017945 */ /* 0x000fe20003800000 */
[----:B--2---:R-:W-:-:S04]  /*5c50*/  IMAD.WIDE.U32 R28, R0, UR4, R28 ;  /* 0x00000004001c7c25 */ /* 0x004fc8000f8e001c */
[----:B------:R-:W-:Y:S02]  /*5c60*/  IMAD R33, R0, UR5, R32 ;  /* 0x0000000500217c24 */ /* 0x000fe4000f8e0220 */
[----:B------:R0:W5:Y:S01]  /*5c70*/  LDL.LU R0, [R1+0x9c] ;  /* 0x00009c0001007983 */ /* 0x0001620000300800 */
[----:B------:R-:W-:Y:S01]  /*5c80*/  IADD3 R32, P1, R37, R28, RZ ;  /* 0x0000001c25207210 */ /* 0x000fe20007f3e0ff */
[----:B------:R-:W-:Y:S02]  /*5c90*/  ULDC.64 UR4, c[0x0][0x5b0] ;  /* 0x00016c0000047ab9 */ /* 0x000fe40000000a00 */
[----:B------:R-:W-:Y:S01]  /*5ca0*/  IMAD R35, R31, UR4, RZ ;  /* 0x000000041f237c24 */ /* 0x000fe2000f8e02ff */
[----:B------:R-:W-:Y:S02]  /*5cb0*/  IADD3.X R33, R36, R29, R33, P1, !PT ;  /* 0x0000001d24217210 */ /* 0x000fe40000ffe421 */
[----:B------:R-:W-:Y:S01]  /*5cc0*/  ISETP.GE.AND P1, PT, R39, 0x1, PT ;  /* 0x000000012700780c */ /* 0x000fe20003f26270 */
[----:B------:R-:W-:-:S02]  /*5cd0*/  IMAD R35, R30, UR5, R35 ;  /* 0x000000051e237c24 */ /* 0x000fc4000f8e0223 */
[----:B------:R-:W-:Y:S01]  /*5ce0*/  IMAD.WIDE.U32 R28, R30, UR4, R32 ;  /* 0x000000041e1c7c25 */ /* 0x000fe2000f8e0020 */
[----:B------:R-:W-:Y:S02]  /*5cf0*/  ISETP.LT.OR P4, PT, R34, 0x1, !P1 ;  /* 0x000000012200780c */ /* 0x000fe40004f81670 */
[----:B------:R-:W-:-:S04]  /*5d00*/  IADD3 R28, P2, R28, UR8, RZ ;  /* 0x000000081c1c7c10 */ /* 0x000fc8000ff5e0ff */
[--C-:B------:R-:W-:Y:S02]  /*5d10*/  IADD3.X R29, R29, UR9, R35.reuse, P2, !PT ;  /* 0x000000091d1d7c10 */ /* 0x100fe400097fe423 */
[----:B------:R-:W-:-:S05]  /*5d20*/  PRMT R35, RZ, 0x7610, R35 ;  /* 0x00007610ff237816 */ /* 0x000fca0000000023 */
[----:B0-----:R-:W-:Y:S05]  /*5d30*/  @P4 BRA `(.L_x_41) ;  /* 0x0000000000044947 */ /* 0x001fea0003800000 */
[----:B------:R0:W5:Y:S02]  /*5d40*/  LDG.E.U8 R35, desc[UR18][R28.64] ;  /* 0x000000121c237981 */ /* 0x000164000c1e1100 */
.L_x_41:
[----:B------:R-:W-:Y:S05]  /*5d50*/  BSYNC B1 ;  /* 0x0000000000017941 */ /* 0x000fea0003800000 */
.L_x_40:
[----:B-----5:R-:W-:Y:S01]  /*5d60*/  LOP3.LUT R35, R35, 0xff, RZ, 0xc0, !PT ;  /* 0x000000ff23237812 */ /* 0x020fe200078ec0ff */
[----:B------:R-:W-:Y:S01]  /*5d70*/  BSSY B1, `(.L_x_42) ;  /* 0x000000b000017945 */ /* 0x000fe20003800000 */
[----:B------:R-:W-:Y:S02]  /*5d80*/  ISETP.LT.OR P3, PT, R34, 0x2, !P1 ;  /* 0x000000022200780c */ /* 0x000fe40004f61670 */
[----:B------:R-:W-:-:S05]  /*5d90*/  F2FP.F16.E4M3.UNPACK_B R35, R35 ;  /* 0x00000023ff23723e */ /* 0x000fca00020006ff */
[----:B------:R-:W-:-:S05]  /*5da0*/  HADD2.F32 R35, -RZ, R35.H0_H0 ;  /* 0x20000023ff237230 */ /* 0x000fca0000004100 */
[----:B------:R-:W-:-:S04]  /*5db0*/  FMUL R35, R35, UR24 ;  /* 0x0000001823237c20 */ /* 0x000fc80008400000 */
[----:B------:R-:W-:-:S05]  /*5dc0*/  FFMA R35, R228, UR25, R35 ;  /* 0x00000019e4237c23 */ /* 0x000fca0008000023 */
[----:B------:R-:W-:Y:S02]  /*5dd0*/  F2FP.SATFINITE.E4M3.F32.PACK_AB_MERGE_C R37, RZ, R35, RZ ;  /* 0x00000023ff25723e */ /* 0x000fe400048070ff */
[----:B------:R-:W-:-:S03]  /*5de0*/  PRMT R35, RZ, 0x7610, R35 ;  /* 0x00007610ff237816 */ /* 0x000fc60000000023 */
[----:B------:R2:W-:Y:S01]  /*5df0*/  @!P4 STG.E.U8 desc[UR18][R24.64], R37 ;  /* 0x000000251800c986 */ /* 0x0005e2000c101112 */
[----:B------:R-:W-:Y:S05]  /*5e00*/  @P3 BRA `(.L_x_43) ;  /* 0x0000000000043947 */ /* 0x000fea0003800000 */
[----:B------:R3:W5:Y:S02]  /*5e10*/  LDG.E.U8 R35, desc[UR18][R28.64+0x1] ;  /* 0x000001121c237981 */ /* 0x000764000c1e1100 */
.L_x_43:
[----:B------:R-:W-:Y:S05]  /*5e20*/  BSYNC B1 ;  /* 0x0000000000017941 */ /* 0x000fea0003800000 */
.L_x_42:
[----:B-----5:R-:W-:Y:S01]  /*5e30*/  LOP3.LUT R35, R35, 0xff, RZ, 0xc0, !PT ;  /* 0x000000ff23237812 */ /* 0x020fe200078ec0ff */
[----:B------:R-:W-:Y:S01]  /*5e40*/  BSSY B1, `(.L_x_44) ;  /* 0x0000013000017945 */ /* 0x000fe20003800000 */
[----:B--2---:R-:W-:Y:S02]  /*5e50*/  IADD3 R37, P2, R30, 0x8, RZ ;  /* 0x000000081e257810 */ /* 0x004fe40007f5e0ff */
[----:B------:R-:W-:-:S03]  /*5e60*/  F2FP.F16.E4M3.UNPACK_B R35, R35 ;  /* 0x00000023ff23723e */ /* 0x000fc600020006ff */
[----:B------:R-:W-:Y:S01]  /*5e70*/  IMAD.X R31, RZ, RZ, R31, P2 ;  /* 0x000000ffff1f7224 */ /* 0x000fe200010e061f */
[----:B------:R-:W-:Y:S01]  /*5e80*/  ISETP.GE.AND P2, PT, R39, 0x9, PT ;  /* 0x000000092700780c */ /* 0x000fe20003f46270 */
[----:B------:R-:W-:Y:S02]  /*5e90*/  HADD2.F32 R35, -RZ, R35.H0_H0 ;  /* 0x20000023ff237230 */ /* 0x000fe40000004100 */
[----:B------:R-:W-:Y:S01]  /*5ea0*/  IMAD R36, R31, UR4, RZ ;  /* 0x000000041f247c24 */ /* 0x000fe2000f8e02ff */
[----:B------:R-:W-:Y:S01]  /*5eb0*/  ISETP.LT.OR P5, PT, R34, 0x1, !P2 ;  /* 0x000000012200780c */ /* 0x000fe200057a1670 */
[----:B------:R-:W-:-:S04]  /*5ec0*/  IMAD.WIDE.U32 R32, R37, UR4, R32 ;  /* 0x0000000425207c25 */ /* 0x000fc8000f8e0020 */
[----:B------:R-:W-:Y:S01]  /*5ed0*/  FMUL R30, R35, UR24 ;  /* 0x00000018231e7c20 */ /* 0x000fe20008400000 */
[----:B------:R-:W-:-:S03]  /*5ee0*/  IMAD R37, R37, UR5, R36 ;  /* 0x0000000525257c24 */ /* 0x000fc6000f8e0224 */
[----:B------:R-:W-:Y:S01]  /*5ef0*/  FFMA R227, R227, UR25, R30 ;  /* 0x00000019e3e37c23 */ /* 0x000fe2000800001e */
[----:B------:R-:W-:Y:S02]  /*5f00*/  IADD3 R30, P4, R32, UR8, RZ ;  /* 0x00000008201e7c10 */ /* 0x000fe4000ff9e0ff */
[----:B------:R-:W-:Y:S02]  /*5f10*/  PRMT R32, RZ, 0x7610, R32 ;  /* 0x00007610ff207816 */ /* 0x000fe40000000020 */
[----:B------:R-:W-:Y:S02]  /*5f20*/  F2FP.SATFINITE.E4M3.F32.PACK_AB_MERGE_C R227, RZ, R227, RZ ;  /* 0x000000e3ffe3723e */ /* 0x000fe400048070ff */
[----:B------:R-:W-:-:S03]  /*5f30*/  IADD3.X R31, R33, UR9, R37, P4, !PT ;  /* 0x00000009211f7c10 */ /* 0x000fc6000a7fe425 */
[----:B------:R2:W-:Y:S01]  /*5f40*/  @!P3 STG.E.U8 desc[UR18][R24.64+0x1], R227 ;  /* 0x000001e31800b986 */ /* 0x0005e2000c101112 */
[----:B------:R-:W-:Y:S05]  /*5f50*/  @P5 BRA `(.L_x_45) ;  /* 0x0000000000045947 */ /* 0x000fea0003800000 */
[----:B------:R4:W5:Y:S02]  /*5f60*/  LDG.E.U8 R32, desc[UR18][R30.64] ;  /* 0x000000121e207981 */ /* 0x000964000c1e1100 */
.L_x_45:
[----:B------:R-:W-:Y:S05]  /*5f70*/  BSYNC B1 ;  /* 0x0000000000017941 */ /* 0x000fea0003800000 */
.L_x_44:
[----:B-----5:R-:W-:Y:S01]  /*5f80*/  LOP3.LUT R32, R32, 0xff, RZ, 0xc0, !PT ;  /* 0x000000ff20207812 */ /* 0x020fe200078ec0ff */
[----:B------:R-:W-:Y:S01]  /*5f90*/  BSSY B1, `(.L_x_46) ;  /* 0x000000b000017945 */ /* 0x000fe20003800000 */
[----:B------:R-:W-:Y:S02]  /*5fa0*/  ISETP.LT.OR P3, PT, R34, 0x2, !P2 ;  /* 0x000000022200780c */ /* 0x000fe40005761670 */
[----:B------:R-:W-:-:S05]  /*5fb0*/  F2FP.F16.E4M3.UNPACK_B R32, R32 ;  /* 0x00000020ff20723e */ /* 0x000fca00020006ff */
[----:B------:R-:W-:-:S05]  /*5fc0*/  HADD2.F32 R32, -RZ, R32.H0_H0 ;  /* 0x20000020ff207230 */ /* 0x000fca0000004100 */
[----:B------:R-:W-:Y:S01]  /*5fd0*/  FMUL R33, R32, UR24 ;  /* 0x0000001820217c20 */ /* 0x000fe20008400000 */
[----:B------:R-:W-:-:S03]  /*5fe0*/  PRMT R32, RZ, 0x7610, R32 ;  /* 0x00007610ff207816 */ /* 0x000fc60000000020 */
[----:B------:R-:W-:-:S05]  /*5ff0*/  FFMA R33, R226, UR25, R33 ;  /* 0x00000019e2217c23 */ /* 0x000fca0008000021 */
[----:B------:R-:W-:-:S05]  /*6000*/  F2FP.SATFINITE.E4M3.F32.PACK_AB_MERGE_C R33, RZ, R33, RZ ;  /* 0x00000021ff21723e */ /* 0x000fca00048070ff */
[----:B------:R0:W-:Y:S01]  /*6010*/  @!P5 STG.E.U8 desc[UR18][R26.64], R33 ;  /* 0x000000211a00d986 */ /* 0x0001e2000c101112 */
[----:B------:R-:W-:Y:S05]  /*6020*/  @P3 BRA `(.L_x_47) ;  /* 0x0000000000043947 */ /* 0x000fea0003800000 */
[----:B------:R0:W5:Y:S02]  /*6030*/  LDG.E.U8 R32, desc[UR18][R30.64+0x1] ;  /* 0x000001121e207981 */ /* 0x000164000c1e1100 */
.L_x_47:
[----:B------:R-:W-:Y:S05]  /*6040*/  BSYNC B1 ;  /* 0x0000000000017941 */ /* 0x000fea0003800000 */
.L_x_46:
[----:B-----5:R-:W-:Y:S01]  /*6050*/  LOP3.LUT R32, R32, 0xff, RZ, 0xc0, !PT ;  /* 0x000000ff20207812 */ /* 0x020fe200078ec0ff */
[----:B------:R-:W-:Y:S01]  /*6060*/  BSSY B1, `(.L_x_48) ;  /* 0x000000b000017945 */ /* 0x000fe20003800000 */
[----:B------:R-:W-:Y:S02]  /*6070*/  ISETP.LT.OR P4, PT, R34, 0x9, !P1 ;  /* 0x000000092200780c */ /* 0x000fe40004f81670 */
[----:B------:R-:W-:-:S05]  /*6080*/  F2FP.F16.E4M3.UNPACK_B R32, R32 ;  /* 0x00000020ff20723e */ /* 0x000fca00020006ff */
[----:B------:R-:W-:-:S05]  /*6090*/  HADD2.F32 R32, -RZ, R32.H0_H0 ;  /* 0x20000020ff207230 */ /* 0x000fca0000004100 */
[----:B------:R-:W-:-:S04]  /*60a0*/  FMUL R32, R32, UR24 ;  /* 0x0000001820207c20 */ /* 0x000fc80008400000 */
[----:B------:R-:W-:-:S05]  /*60b0*/  FFMA R32, R225, UR25, R32 ;  /* 0x00000019e1207c23 */ /* 0x000fca0008000020 */
[----:B0-----:R-:W-:Y:S02]  /*60c0*/  F2FP.SATFINITE.E4M3.F32.PACK_AB_MERGE_C R33, RZ, R32, RZ ;  /* 0x00000020ff21723e */ /* 0x001fe400048070ff */
[----:B------:R-:W-:-:S03]  /*60d0*/  PRMT R32, RZ, 0x7610, R32 ;  /* 0x00007610ff207816 */ /* 0x000fc60000000020 */
[----:B------:R0:W-:Y:S01]  /*60e0*/  @!P3 STG.E.U8 desc[UR18][R26.64+0x1], R33 ;  /* 0x000001211a00b986 */ /* 0x0001e2000c101112 */
[----:B------:R-:W-:Y:S05]  /*60f0*/  @P4 BRA `(.L_x_49) ;  /* 0x0000000000044947 */ /* 0x000fea0003800000 */
[----:B------:R0:W5:Y:S02]  /*6100*/  LDG.E.U8 R32, desc[UR18][R28.64+0x8] ;  /* 0x000008121c207981 */ /* 0x000164000c1e1100 */
.L_x_49:
[----:B------:R-:W-:Y:S05]  /*6110*/  BSYNC B1 ;  /* 0x0000000000017941 */ /* 0x000fea0003800000 */
.L_x_48:
[----:B-----5:R-:W-:Y:S01]  /*6120*/  LOP3.LUT R32, R32, 0xff, RZ, 0xc0, !PT ;  /* 0x000000ff20207812 */ /* 0x020fe200078ec0ff */
[----:B------:R-:W-:Y:S01]  /*6130*/  BSSY B1, `(.L_x_50) ;  /* 0x000000b000017945 */ /* 0x000fe20003800000 */
[----:B------:R-:W-:Y:S02]  /*6140*/  ISETP.LT.OR P3, PT, R34, 0xa, !P1 ;  /* 0x0000000a2200780c */ /* 0x000fe40004f61670 */
[----:B------:R-:W-:-:S05]  /*6150*/  F2FP.F16.E4M3.UNPACK_B R32, R32 ;  /* 0x00000020ff20723e */ /* 0x000fca00020006ff */
[----:B------:R-:W-:-:S05]  /*6160*/  HADD2.F32 R32, -RZ, R32.H0_H0 ;  /* 0x20000020ff207230 */ /* 0x000fca0000004100 */
[----:B0-----:R-:W-:Y:S01]  /*6170*/  FMUL R33, R32, UR24 ;  /* 0x0000001820217c20 */ /* 0x001fe20008400000 */
[----:B------:R-:W-:-:S03]  /*6180*/  PRMT R32, RZ, 0x7610, R32 ;  /* 0x00007610ff207816 */ /* 0x000fc60000000020 */
[----:B------:R-:W-:-:S05]  /*6190*/  FFMA R33, R224, UR25, R33 ;  /* 0x00000019e0217c23 */ /* 0x000fca0008000021 */
[----:B------:R-:W-:-:S05]  /*61a0*/  F2FP.SATFINITE.E4M3.F32.PACK_AB_MERGE_C R33, RZ, R33, RZ ;  /* 0x00000021ff21723e */ /* 0x000fca00048070ff */
[----:B------:R0:W-:Y:S01]  /*61b0*/  @!P4 STG.E.U8 desc[UR18][R24.64+0x8], R33 ;  /* 0x000008211800c986 */ /* 0x0001e2000c101112 */
[----:B------:R-:W-:Y:S05]  /*61c0*/  @P3 BRA `(.L_x_51) ;  /* 0x0000000000043947 */ /* 0x000fea0003800000 */
[----:B------:R0:W5:Y:S02]  /*61d0*/  LDG.E.U8 R32, desc[UR18][R28.64+0x9] ;  /* 0x000009121c207981 */ /* 0x000164000c1e1100 */
.L_x_51:
[----:B------:R-:W-:Y:S05]  /*61e0*/  BSYNC B1 ;  /* 0x0000000000017941 */ /* 0x000fea0003800000 */
.L_x_50:
        /* <DEDUP_REMOVED lines=12> */
.L_x_53:
[----:B------:R-:W-:Y:S05]  /*62b0*/  BSYNC B1 ;  /* 0x0000000000017941 */ /* 0x000fea0003800000 */
.L_x_52:
        /* <DEDUP_REMOVED lines=12> */
.L_x_55:
[----:B------:R-:W-:Y:S05]  /*6380*/  BSYNC B1 ;  /* 0x0000000000017941 */ /* 0x000fea0003800000 */
.L_x_54:
        /* <DEDUP_REMOVED lines=12> */
.L_x_57:
[----:B------:R-:W-:Y:S05]  /*6450*/  BSYNC B1 ;  /* 0x0000000000017941 */ /* 0x000fea0003800000 */
.L_x_56:
        /* <DEDUP_REMOVED lines=12> */
.L_x_59:
[----:B------:R-:W-:Y:S05]  /*6520*/  BSYNC B1 ;  /* 0x0000000000017941 */ /* 0x000fea0003800000 */
.L_x_58:
        /* <DEDUP_REMOVED lines=12> */
.L_x_61:
[----:B------:R-:W-:Y:S05]  /*65f0*/  BSYNC B1 ;  /* 0x0000000000017941 */ /* 0x000fea0003800000 */
.L_x_60:
        /* <DEDUP_REMOVED lines=12> */
.L_x_63:
[----:B------:R-:W-:Y:S05]  /*66c0*/  BSYNC B1 ;  /* 0x0000000000017941 */ /* 0x000fea0003800000 */
.L_x_62:
        /* <DEDUP_REMOVED lines=12> */
.L_x_65:
[----:B------:R-:W-:Y:S05]  /*6790*/  BSYNC B1 ;  /* 0x0000000000017941 */ /* 0x000fea0003800000 */
.L_x_64:
        /* <DEDUP_REMOVED lines=12> */
.L_x_67:
[----:B------:R-:W-:Y:S05]  /*6860*/  BSYNC B1 ;  /* 0x0000000000017941 */ /* 0x000fea0003800000 */
.L_x_66:
        /* <DEDUP_REMOVED lines=12> */
.L_x_69:
[----:B------:R-:W-:Y:S05]  /*6930*/  BSYNC B1 ;  /* 0x0000000000017941 */ /* 0x000fea0003800000 */
.L_x_68:
        /* <DEDUP_REMOVED lines=12> */
.L_x_71:
[----:B------:R-:W-:Y:S05]  /*6a00*/  BSYNC B1 ;  /* 0x0000000000017941 */ /* 0x000fea0003800000 */
.L_x_70:
        /* <DEDUP_REMOVED lines=12> */
.L_x_73:
[----:B------:R-:W-:Y:S05]  /*6ad0*/  BSYNC B1 ;  /* 0x0000000000017941 */ /* 0x000fea0003800000 */
.L_x_72:
        /* <DEDUP_REMOVED lines=12> */
.L_x_75:
[----:B------:R-:W-:Y:S05]  /*6ba0*/  BSYNC B1 ;  /* 0x0000000000017941 */ /* 0x000fea0003800000 */
.L_x_74:
        /* <DEDUP_REMOVED lines=12> */
.L_x_77:
[----:B------:R-:W-:Y:S05]  /*6c70*/  BSYNC B1 ;  /* 0x0000000000017941 */ /* 0x000fea0003800000 */
.L_x_76:
        /* <DEDUP_REMOVED lines=12> */
.L_x_79:
[----:B------:R-:W-:Y:S05]  /*6d40*/  BSYNC B1 ;  /* 0x0000000000017941 */ /* 0x000fea0003800000 */
.L_x_78:
        /* <DEDUP_REMOVED lines=12> */
.L_x_81:
[----:B------:R-:W-:Y:S05]  /*6e10*/  BSYNC B1 ;  /* 0x0000000000017941 */ /* 0x000fea0003800000 */
.L_x_80:
        /* <DEDUP_REMOVED lines=12> */
.L_x_83:
[----:B------:R-:W-:Y:S05]  /*6ee0*/  BSYNC B1 ;  /* 0x0000000000017941 */ /* 0x000fea0003800000 */
.L_x_82:
        /* <DEDUP_REMOVED lines=12> */
.L_x_85:
[----:B------:R-:W-:Y:S05]  /*6fb0*/  BSYNC B1 ;  /* 0x0000000000017941 */ /* 0x000fea0003800000 */
.L_x_84:
        /* <DEDUP_REMOVED lines=12> */
.L_x_87:
[----:B------:R-:W-:Y:S05]  /*7080*/  BSYNC B1 ;  /* 0x0000000000017941 */ /* 0x000fea0003800000 */
.L_x_86:
        /* <DEDUP_REMOVED lines=12> */
.L_x_89:
[----:B------:R-:W-:Y:S05]  /*7150*/  BSYNC B1 ;  /* 0x0000000000017941 */ /* 0x000fea0003800000 */
.L_x_88:
        /* <DEDUP_REMOVED lines=12> */
.L_x_91:
[----:B------:R-:W-:Y:S05]  /*7220*/  BSYNC B1 ;  /* 0x0000000000017941 */ /* 0x000fea0003800000 */
.L_x_90:
        /* <DEDUP_REMOVED lines=12> */
.L_x_93:
[----:B------:R-:W-:Y:S05]  /*72f0*/  BSYNC B1 ;  /* 0x0000000000017941 */ /* 0x000fea0003800000 */
.L_x_92:
        /* <DEDUP_REMOVED lines=12> */
.L_x_95:
[----:B------:R-:W-:Y:S05]  /*73c0*/  BSYNC B1 ;  /* 0x0000000000017941 */ /* 0x000fea0003800000 */
.L_x_94:
        /* <DEDUP_REMOVED lines=12> */
.L_x_97:
[----:B------:R-:W-:Y:S05]  /*7490*/  BSYNC B1 ;  /* 0x0000000000017941 */ /* 0x000fea0003800000 */
.L_x_96:
        /* <DEDUP_REMOVED lines=12> */
.L_x_99:
[----:B------:R-:W-:Y:S05]  /*7560*/  BSYNC B1 ;  /* 0x0000000000017941 */ /* 0x000fea0003800000 */
.L_x_98:
        /* <DEDUP_REMOVED lines=12> */
.L_x_101:
[----:B------:R-:W-:Y:S05]  /*7630*/  BSYNC B1 ;  /* 0x0000000000017941 */ /* 0x000fea0003800000 */
.L_x_100:
        /* <DEDUP_REMOVED lines=12> */
.L_x_103:
[----:B------:R-:W-:Y:S05]  /*7700*/  BSYNC B1 ;  /* 0x0000000000017941 */ /* 0x000fea0003800000 */
.L_x_102:
        /* <DEDUP_REMOVED lines=12> */
.L_x_105:
[----:B------:R-:W-:Y:S05]  /*77d0*/  BSYNC B1 ;  /* 0x0000000000017941 */ /* 0x000fea0003800000 */
.L_x_104:
        /* <DEDUP_REMOVED lines=12> */
.L_x_107:
[----:B------:R-:W-:Y:S05]  /*78a0*/  BSYNC B1 ;  /* 0x0000000000017941 */ /* 0x000fea0003800000 */
.L_x_106:
        /* <DEDUP_REMOVED lines=12> */
.L_x_109:
[----:B------:R-:W-:Y:S05]  /*7970*/  BSYNC B1 ;  /* 0x0000000000017941 */ /* 0x000fea0003800000 */
.L_x_108:
        /* <DEDUP_REMOVED lines=12> */
.L_x_111:
[----:B------:R-:W-:Y:S05]  /*7a40*/  BSYNC B1 ;  /* 0x0000000000017941 */ /* 0x000fea0003800000 */
.L_x_110:
        /* <DEDUP_REMOVED lines=12> */
.L_x_113:
[----:B------:R-:W-:Y:S05]  /*7b10*/  BSYNC B1 ;  /* 0x0000000000017941 */ /* 0x000fea0003800000 */
.L_x_112:
        /* <DEDUP_REMOVED lines=12> */
.L_x_115:
[----:B------:R-:W-:Y:S05]  /*7be0*/  BSYNC B1 ;  /* 0x0000000000017941 */ /* 0x000fea0003800000 */
.L_x_114:
        /* <DEDUP_REMOVED lines=12> */
.L_x_117:
[----:B------:R-:W-:Y:S05]  /*7cb0*/  BSYNC B1 ;  /* 0x0000000000017941 */ /* 0x000fea0003800000 */
.L_x_116:
        /* <DEDUP_REMOVED lines=12> */
.L_x_119:
[----:B------:R-:W-:Y:S05]  /*7d80*/  BSYNC B1 ;  /* 0x0000000000017941 */ /* 0x000fea0003800000 */
.L_x_118:
        /* <DEDUP_REMOVED lines=12> */
.L_x_121:
[----:B------:R-:W-:Y:S05]  /*7e50*/  BSYNC B1 ;  /* 0x0000000000017941 */ /* 0x000fea0003800000 */
.L_x_120:
        /* <DEDUP_REMOVED lines=12> */
.L_x_123:
[----:B------:R-:W-:Y:S05]  /*7f20*/  BSYNC B1 ;  /* 0x0000000000017941 */ /* 0x000fea0003800000 */
.L_x_122:
        /* <DEDUP_REMOVED lines=12> */
.L_x_125:
[----:B------:R-:W-:Y:S05]  /*7ff0*/  BSYNC B1 ;  /* 0x0000000000017941 */ /* 0x000fea0003800000 */
.L_x_124:
        /* <DEDUP_REMOVED lines=12> */
.L_x_127:
[----:B------:R-:W-:Y:S05]  /*80c0*/  BSYNC B1 ;  /* 0x0000000000017941 */ /* 0x000fea0003800000 */
.L_x_126:
        /* <DEDUP_REMOVED lines=12> */
.L_x_129:
[----:B------:R-:W-:Y:S05]  /*8190*/  BSYNC B1 ;  /* 0x0000000000017941 */ /* 0x000fea0003800000 */
.L_x_128:
        /* <DEDUP_REMOVED lines=12> */
.L_x_131:
[----:B------:R-:W-:Y:S05]  /*8260*/  BSYNC B1 ;  /* 0x0000000000017941 */ /* 0x000fea0003800000 */
.L_x_130:
        /* <DEDUP_REMOVED lines=12> */
.L_x_133:
[----:B------:R-:W-:Y:S05]  /*8330*/  BSYNC B1 ;  /* 0x0000000000017941 */ /* 0x000fea0003800000 */
.L_x_132:
        /* <DEDUP_REMOVED lines=12> */
.L_x_135:
[----:B------:R-:W-:Y:S05]  /*8400*/  BSYNC B1 ;  /* 0x0000000000017941 */ /* 0x000fea0003800000 */
.L_x_134:
        /* <DEDUP_REMOVED lines=12> */
.L_x_137:
[----:B------:R-:W-:Y:S05]  /*84d0*/  BSYNC B1 ;  /* 0x0000000000017941 */ /* 0x000fea0003800000 */
.L_x_136:
        /* <DEDUP_REMOVED lines=12> */
.L_x_139:
[----:B------:R-:W-:Y:S05]  /*85a0*/  BSYNC B1 ;  /* 0x0000000000017941 */ /* 0x000fea0003800000 */
.L_x_138:
        /* <DEDUP_REMOVED lines=12> */
.L_x_141:
[----:B------:R-:W-:Y:S05]  /*8670*/  BSYNC B1 ;  /* 0x0000000000017941 */ /* 0x000fea0003800000 */
.L_x_140:
        /* <DEDUP_REMOVED lines=12> */
.L_x_143:
[----:B------:R-:W-:Y:S05]  /*8740*/  BSYNC B1 ;  /* 0x0000000000017941 */ /* 0x000fea0003800000 */
.L_x_142:
        /* <DEDUP_REMOVED lines=12> */
.L_x_145:
[----:B------:R-:W-:Y:S05]  /*8810*/  BSYNC B1 ;  /* 0x0000000000017941 */ /* 0x000fea0003800000 */
.L_x_144:
        /* <DEDUP_REMOVED lines=12> */
.L_x_147:
[----:B------:R-:W-:Y:S05]  /*88e0*/  BSYNC B1 ;  /* 0x0000000000017941 */ /* 0x000fea0003800000 */
.L_x_146:
        /* <DEDUP_REMOVED lines=12> */
.L_x_149:
[----:B------:R-:W-:Y:S05]  /*89b0*/  BSYNC B1 ;  /* 0x0000000000017941 */ /* 0x000fea0003800000 */
.L_x_148:
        /* <DEDUP_REMOVED lines=12> */
.L_x_151:
[----:B------:R-:W-:Y:S05]  /*8a80*/  BSYNC B1 ;  /* 0x0000000000017941 */ /* 0x000fea0003800000 */
.L_x_150:
        /* <DEDUP_REMOVED lines=12> */
.L_x_153:
[----:B------:R-:W-:Y:S05]  /*8b50*/  BSYNC B1 ;  /* 0x0000000000017941 */ /* 0x000fea0003800000 */
.L_x_152:
        /* <DEDUP_REMOVED lines=12> */
.L_x_155:
[----:B------:R-:W-:Y:S05]  /*8c20*/  BSYNC B1 ;  /* 0x0000000000017941 */ /* 0x000fea0003800000 */
.L_x_154:
        /* <DEDUP_REMOVED lines=12> */
.L_x_157:
[----:B------:R-:W-:Y:S05]  /*8cf0*/  BSYNC B1 ;  /* 0x0000000000017941 */ /* 0x000fea0003800000 */
.L_x_156:
        /* <DEDUP_REMOVED lines=12> */
.L_x_159:
[----:B------:R-:W-:Y:S05]  /*8dc0*/  BSYNC B1 ;  /* 0x0000000000017941 */ /* 0x000fea0003800000 */
.L_x_158:
        /* <DEDUP_REMOVED lines=12> */
.L_x_161:
[----:B------:R-:W-:Y:S05]  /*8e90*/  BSYNC B1 ;  /* 0x0000000000017941 */ /* 0x000fea0003800000 */
.L_x_160:
        /* <DEDUP_REMOVED lines=12> */
.L_x_163:
[----:B------:R-:W-:Y:S05]  /*8f60*/  BSYNC B1 ;  /* 0x0000000000017941 */ /* 0x000fea0003800000 */
.L_x_162:
        /* <DEDUP_REMOVED lines=12> */
.L_x_165:
[----:B------:R-:W-:Y:S05]  /*9030*/  BSYNC B1 ;  /* 0x0000000000017941 */ /* 0x000fea0003800000 */
.L_x_164:
        /* <DEDUP_REMOVED lines=12> */
.L_x_167:
[----:B------:R-:W-:Y:S05]  /*9100*/  BSYNC B1 ;  /* 0x0000000000017941 */ /* 0x000fea0003800000 */
.L_x_166:
        /* <DEDUP_REMOVED lines=12> */
.L_x_169:
[----:B------:R-:W-:Y:S05]  /*91d0*/  BSYNC B1 ;  /* 0x0000000000017941 */ /* 0x000fea0003800000 */
.L_x_168:
        /* <DEDUP_REMOVED lines=12> */
.L_x_171:
[----:B------:R-:W-:Y:S05]  /*92a0*/  BSYNC B1 ;  /* 0x0000000000017941 */ /* 0x000fea0003800000 */
.L_x_170:
        /* <DEDUP_REMOVED lines=12> */
.L_x_173:
[----:B------:R-:W-:Y:S05]  /*9370*/  BSYNC B1 ;  /* 0x0000000000017941 */ /* 0x000fea0003800000 */
.L_x_172:
        /* <DEDUP_REMOVED lines=12> */
.L_x_175:
[----:B------:R-:W-:Y:S05]  /*9440*/  BSYNC B1 ;  /* 0x0000000000017941 */ /* 0x000fea0003800000 */
.L_x_174:
        /* <DEDUP_REMOVED lines=12> */
.L_x_177:
[----:B------:R-:W-:Y:S05]  /*9510*/  BSYNC B1 ;  /* 0x0000000000017941 */ /* 0x000fea0003800000 */
.L_x_176:
        /* <DEDUP_REMOVED lines=12> */
.L_x_179:
[----:B------:R-:W-:Y:S05]  /*95e0*/  BSYNC B1 ;  /* 0x0000000000017941 */ /* 0x000fea0003800000 */
.L_x_178:
        /* <DEDUP_REMOVED lines=12> */
.L_x_181:
[----:B------:R-:W-:Y:S05]  /*96b0*/  BSYNC B1 ;  /* 0x0000000000017941 */ /* 0x000fea0003800000 */
.L_x_180:
        /* <DEDUP_REMOVED lines=12> */
.L_x_183:
[----:B------:R-:W-:Y:S05]  /*9780*/  BSYNC B1 ;  /* 0x0000000000017941 */ /* 0x000fea0003800000 */
.L_x_182:
        /* <DEDUP_REMOVED lines=12> */
.L_x_185:
[----:B------:R-:W-:Y:S05]  /*9850*/  BSYNC B1 ;  /* 0x0000000000017941 */ /* 0x000fea0003800000 */
.L_x_184:
        /* <DEDUP_REMOVED lines=12> */
.L_x_187:
[----:B------:R-:W-:Y:S05]  /*9920*/  BSYNC B1 ;  /* 0x0000000000017941 */ /* 0x000fea0003800000 */
.L_x_186:
        /* <DEDUP_REMOVED lines=12> */
.L_x_189:
[----:B------:R-:W-:Y:S05]  /*99f0*/  BSYNC B1 ;  /* 0x0000000000017941 */ /* 0x000fea0003800000 */
.L_x_188:
        /* <DEDUP_REMOVED lines=12> */
.L_x_191:
[----:B------:R-:W-:Y:S05]  /*9ac0*/  BSYNC B1 ;  /* 0x0000000000017941 */ /* 0x000fea0003800000 */
.L_x_190:
        /* <DEDUP_REMOVED lines=12> */
.L_x_193:
[----:B------:R-:W-:Y:S05]  /*9b90*/  BSYNC B1 ;  /* 0x0000000000017941 */ /* 0x000fea0003800000 */
.L_x_192:
        /* <DEDUP_REMOVED lines=12> */
.L_x_195:
[----:B------:R-:W-:Y:S05]  /*9c60*/  BSYNC B1 ;  /* 0x0000000000017941 */ /* 0x000fea0003800000 */
.L_x_194:
[----:B-----5:R-:W-:Y:S01]  /*9c70*/  LOP3.LUT R32, R32, 0xff, RZ, 0xc0, !PT ;  /* 0x000000ff20207812 */ /* 0x020fe200078ec0ff */
[----:B------:R-:W-:Y:S01]  /*9c80*/  BSSY B1, `(.L_x_196) ;  /* 0x000000b000017945 */ /* 0x000fe20003800000 */
[----:B------:R-:W-:Y:S02]  /*9c90*/  ISETP.LT.OR P4, PT, R34, 0x99, !P2 ;  /* 0x000000992200780c */ /* 0x000fe40005781670 */
[----:B------:R-:W-:-:S05]  /*9ca0*/  F2FP.F16.E4M3.UNPACK_B R32, R32 ;  /* 0x00000020ff20723e */ /* 0x000fca00020006ff */
[----:B------:R-:W-:-:S05]  /*9cb0*/  HADD2.F32 R32, -RZ, R32.H0_H0 ;  /* 0x20000020ff207230 */ /* 0x000fca0000004100 */
[----:B------:R-:W-:-:S04]  /*9cc0*/  FMUL R32, R32, UR24 ;  /* 0x0000001820207c20 */ /* 0x000fc80008400000 */
[----:B------:R-:W-:Y:S01]  /*9cd0*/  FFMA R32, R23, UR25, R32 ;  /* 0x0000001917207c23 */ /* 0x000fe20008000020 */
[----:B------:R-:W-:-:S04]  /*9ce0*/  PRMT R23, RZ, 0x7610, R23 ;  /* 0x00007610ff177816 */ /* 0x000fc80000000017 */
[----:B0-----:R-:W-:-:S05]  /*9cf0*/  F2FP.SATFINITE.E4M3.F32.PACK_AB_MERGE_C R33, RZ, R32, RZ ;  /* 0x00000020ff21723e */ /* 0x001fca00048070ff */
[----:B------:R0:W-:Y:S01]  /*9d00*/  @!P3 STG.E.U8 desc[UR18][R24.64+0x99], R33 ;  /* 0x000099211800b986 */ /* 0x0001e2000c101112 */
[----:B------:R-:W-:Y:S05]  /*9d10*/  @P4 BRA `(.L_x_197) ;  /* 0x0000000000044947 */ /* 0x000fea0003800000 */
[----:B------:R0:W5:Y:S02]  /*9d20*/  LDG.E.U8 R23, desc[UR18][R30.64+0x98] ;  /* 0x000098121e177981 */ /* 0x000164000c1e1100 */
.L_x_197:
[----:B------:R-:W-:Y:S05]  /*9d30*/  BSYNC B1 ;  /* 0x0000000000017941 */ /* 0x000fea0003800000 */
.L_x_196:
        /* <DEDUP_REMOVED lines=8> */
[----:B------:R-:W-:-:S05]  /*9dc0*/  F2FP.SATFINITE.E4M3.F32.PACK_AB_MERGE_C R23, RZ, R23, RZ ;  /* 0x00000017ff17723e */ /* 0x000fca00048070ff */
[----:B------:R0:W-:Y:S01]  /*9dd0*/  @!P4 STG.E.U8 desc[UR18][R26.64+0x98], R23 ;  /* 0x000098171a00c986 */ /* 0x0001e2000c101112 */
[----:B------:R-:W-:Y:S05]  /*9de0*/  @P3 BRA `(.L_x_199) ;  /* 0x0000000000043947 */ /* 0x000fea0003800000 */
[----:B------:R0:W5:Y:S02]  /*9df0*/  LDG.E.U8 R22, desc[UR18][R30.64+0x99] ;  /* 0x000099121e167981 */ /* 0x000164000c1e1100 */
.L_x_199:
[----:B------:R-:W-:Y:S05]  /*9e00*/  BSYNC B1 ;  /* 0x0000000000017941 */ /* 0x000fea0003800000 */
.L_x_198:
        /* <DEDUP_REMOVED lines=12> */
.L_x_201:
[----:B------:R-:W-:Y:S05]  /*9ed0*/  BSYNC B1 ;  /* 0x0000000000017941 */ /* 0x000fea0003800000 */
.L_x_200:
        /* <DEDUP_REMOVED lines=12> */
.L_x_203:
[----:B------:R-:W-:Y:S05]  /*9fa0*/  BSYNC B1 ;  /* 0x0000000000017941 */ /* 0x000fea0003800000 */
.L_x_202:
        /* <DEDUP_REMOVED lines=12> */
.L_x_205:
[----:B------:R-:W-:Y:S05]  /*a070*/  BSYNC B1 ;  /* 0x0000000000017941 */ /* 0x000fea0003800000 */
.L_x_204:
        /* <DEDUP_REMOVED lines=12> */
.L_x_207:
[----:B------:R-:W-:Y:S05]  /*a140*/  BSYNC B1 ;  /* 0x0000000000017941 */ /* 0x000fea0003800000 */
.L_x_206:
        /* <DEDUP_REMOVED lines=12> */
.L_x_209:
[----:B------:R-:W-:Y:S05]  /*a210*/  BSYNC B1 ;  /* 0x0000000000017941 */ /* 0x000fea0003800000 */
.L_x_208:
        /* <DEDUP_REMOVED lines=12> */
.L_x_211:
[----:B------:R-:W-:Y:S05]  /*a2e0*/  BSYNC B1 ;  /* 0x0000000000017941 */ /* 0x000fea0003800000 */
.L_x_210:
        /* <DEDUP_REMOVED lines=12> */
.L_x_213:
[----:B------:R-:W-:Y:S05]  /*a3b0*/  BSYNC B1 ;  /* 0x0000000000017941 */ /* 0x000fea0003800000 */
.L_x_212:
        /* <DEDUP_REMOVED lines=12> */
.L_x_215:
[----:B------:R-:W-:Y:S05]  /*a480*/  BSYNC B1 ;  /* 0x0000000000017941 */ /* 0x000fea0003800000 */
.L_x_214:
        /* <DEDUP_REMOVED lines=12> */
.L_x_217:
[----:B------:R-:W-:Y:S05]  /*a550*/  BSYNC B1 ;  /* 0x0000000000017941 */ /* 0x000fea0003800000 */
.L_x_216:
        /* <DEDUP_REMOVED lines=12> */
.L_x_219:
[----:B------:R-:W-:Y:S05]  /*a620*/  BSYNC B1 ;  /* 0x0000000000017941 */ /* 0x000fea0003800000 */
.L_x_218:
        /* <DEDUP_REMOVED lines=12> */
.L_x_221:
[----:B------:R-:W-:Y:S05]  /*a6f0*/  BSYNC B1 ;  /* 0x0000000000017941 */ /* 0x000fea0003800000 */
.L_x_220:
        /* <DEDUP_REMOVED lines=12> */
.L_x_223:
[----:B------:R-:W-:Y:S05]  /*a7c0*/  BSYNC B1 ;  /* 0x0000000000017941 */ /* 0x000fea0003800000 */
.L_x_222:
        /* <DEDUP_REMOVED lines=12> */
.L_x_225:
[----:B------:R-:W-:Y:S05]  /*a890*/  BSYNC B1 ;  /* 0x0000000000017941 */ /* 0x000fea0003800000 */
.L_x_224:
        /* <DEDUP_REMOVED lines=12> */
.L_x_227:
[----:B------:R-:W-:Y:S05]  /*a960*/  BSYNC B1 ;  /* 0x0000000000017941 */ /* 0x000fea0003800000 */
.L_x_226:
        /* <DEDUP_REMOVED lines=12> */
.L_x_229:
[----:B------:R-:W-:Y:S05]  /*aa30*/  BSYNC B1 ;  /* 0x0000000000017941 */ /* 0x000fea0003800000 */
.L_x_228:
        /* <DEDUP_REMOVED lines=12> */
.L_x_231:
[----:B------:R-:W-:Y:S05]  /*ab00*/  BSYNC B1 ;  /* 0x0000000000017941 */ /* 0x000fea0003800000 */
.L_x_230:
        /* <DEDUP_REMOVED lines=12> */
.L_x_233:
[----:B------:R-:W-:Y:S05]  /*abd0*/  BSYNC B1 ;  /* 0x0000000000017941 */ /* 0x000fea0003800000 */
.L_x_232:
        /* <DEDUP_REMOVED lines=12> */
.L_x_235:
[----:B------:R-:W-:Y:S05]  /*aca0*/  BSYNC B1 ;  /* 0x0000000000017941 */ /* 0x000fea0003800000 */
.L_x_234:
        /* <DEDUP_REMOVED lines=12> */
.L_x_237:
[----:B------:R-:W-:Y:S05]  /*ad70*/  BSYNC B1 ;  /* 0x0000000000017941 */ /* 0x000fea0003800000 */
.L_x_236:
        /* <DEDUP_REMOVED lines=12> */
.L_x_239:
[----:B------:R-:W-:Y:S05]  /*ae40*/  BSYNC B1 ;  /* 0x0000000000017941 */ /* 0x000fea0003800000 */
.L_x_238:
[----:B-----5:R-:W-:Y:S01]  /*ae50*/  LOP3.LUT R2, R2, 0xff, RZ, 0xc0, !PT ;  /* 0x000000ff02027812 */ /* 0x020fe200078ec0ff */
[----:B------:R-:W-:Y:S01]  /*ae60*/  BSSY B1, `(.L_x_240) ;  /* 0x000000b000017945 */ /* 0x000fe20003800000 */
[----:B------:R-:W-:Y:S02]  /*ae70*/  ISETP.LT.OR P4, PT, R34, 0xc9, !P1 ;  /* 0x000000c92200780c */ /* 0x000fe40004f81670 */
[----:B------:R-:W-:-:S05]  /*ae80*/  F2FP.F16.E4M3.UNPACK_B R2, R2 ;  /* 0x00000002ff02723e */ /* 0x000fca00020006ff */
[----:B------:R-:W-:-:S05]  /*ae90*/  HADD2.F32 R2, -RZ, R2.H0_H0 ;  /* 0x20000002ff027230 */ /* 0x000fca0000004100 */
[----:B0-----:R-:W-:-:S04]  /*aea0*/  FMUL R3, R2, UR24 ;  /* 0x0000001802037c20 */ /* 0x001fc80008400000 */
[----:B------:R-:W-:Y:S01]  /*aeb0*/  FFMA R3, R0, UR25, R3 ;  /* 0x0000001900037c23 */ /* 0x000fe20008000003 */
[----:B------:R-:W-:-:S04]  /*aec0*/  PRMT R0, RZ, 0x7610, R0 ;  /* 0x00007610ff007816 */ /* 0x000fc80000000000 */
[----:B------:R-:W-:-:S05]  /*aed0*/  F2FP.SATFINITE.E4M3.F32.PACK_AB_MERGE_C R3, RZ, R3, RZ ;  /* 0x00000003ff03723e */ /* 0x000fca00048070ff */
[----:B------:R0:W-:Y:S01]  /*aee0*/  @!P3 STG.E.U8 desc[UR18][R26.64+0xc1], R3 ;  /* 0x0000c1031a00b986 */ /* 0x0001e2000c101112 */
[----:B------:R-:W-:Y:S05]  /*aef0*/  @P4 BRA `(.L_x_241) ;  /* 0x0000000000044947 */ /* 0x000fea0003800000 */
[----:B------:R0:W5:Y:S02]  /*af00*/  LDG.E.U8 R0, desc[UR18][R28.64+0xc8] ;  /* 0x0000c8121c007981 */ /* 0x000164000c1e1100 */
.L_x_241:
[----:B------:R-:W-:Y:S05]  /*af10*/  BSYNC B1 ;  /* 0x0000000000017941 */ /* 0x000fea0003800000 */
.L_x_240:
[----:B------:R-:W2:Y:S01]  /*af20*/  LDL.LU R2, [R1] ;  /* 0x0000000001027983 */ /* 0x000ea20000300800 */
[----:B-----5:R-:W-:Y:S01]  /*af30*/  LOP3.LUT R0, R0, 0xff, RZ, 0xc0, !PT ;  /* 0x000000ff00007812 */ /* 0x020fe200078ec0ff */
[----:B------:R-:W-:Y:S01]  /*af40*/  BSSY B1, `(.L_x_242) ;  /* 0x000000b000017945 */ /* 0x000fe20003800000 */
[----:B------:R-:W-:Y:S02]  /*af50*/  ISETP.LT.OR P3, PT, R34, 0xca, !P1 ;  /* 0x000000ca2200780c */ /* 0x000fe40004f61670 */
[----:B------:R-:W-:-:S05]  /*af60*/  F2FP.F16.E4M3.UNPACK_B R0, R0 ;  /* 0x00000000ff00723e */ /* 0x000fca00020006ff */
[----:B------:R-:W-:-:S05]  /*af70*/  HADD2.F32 R0, -RZ, R0.H0_H0 ;  /* 0x20000000ff007230 */ /* 0x000fca0000004100 */
[----:B------:R-:W-:-:S04]  /*af80*/  FMUL R0, R0, UR24 ;  /* 0x0000001800007c20 */ /* 0x000fc80008400000 */
[----:B--2---:R-:W-:-:S05]  /*af90*/  FFMA R0, R2, UR25, R0 ;  /* 0x0000001902007c23 */ /* 0x004fca0008000000 */
[----:B0-----:R-:W-:Y:S02]  /*afa0*/  F2FP.SATFINITE.E4M3.F32.PACK_AB_MERGE_C R3, RZ, R0, RZ ;  /* 0x00000000ff03723e */ /* 0x001fe400048070ff */
[----:B------:R-:W-:-:S03]  /*afb0*/  PRMT R0, RZ, 0x7610, R0 ;  /* 0x00007610ff007816 */ /* 0x000fc60000000000 */
[----:B------:R0:W-:Y:S01]  /*afc0*/  @!P4 STG.E.U8 desc[UR18][R24.64+0xc8], R3 ;  /* 0x0000c8031800c986 */ /* 0x0001e2000c101112 */
[----:B------:R-:W-:Y:S05]  /*afd0*/  @P3 BRA `(.L_x_243) ;  /* 0x0000000000043947 */ /* 0x000fea0003800000 */
[----:B------:R2:W5:Y:S02]  /*afe0*/  LDG.E.U8 R0, desc[UR18][R28.64+0xc9] ;  /* 0x0000c9121c007981 */ /* 0x000564000c1e1100 */
.L_x_243:
[----:B------:R-:W-:Y:S05]  /*aff0*/  BSYNC B1 ;  /* 0x0000000000017941 */ /* 0x000fea0003800000 */
.L_x_242:
[----:B------:R-:W3:Y:S01]  /*b000*/  LDL.LU R2, [R1+0x4] ;  /* 0x0000040001027983 */ /* 0x000ee20000300800 */
[----:B-----5:R-:W-:Y:S01]  /*b010*/  LOP3.LUT R0, R0, 0xff, RZ, 0xc0, !PT ;  /* 0x000000ff00007812 */ /* 0x020fe200078ec0ff */
[----:B------:R-:W-:Y:S01]  /*b020*/  BSSY B1, `(.L_x_244) ;  /* 0x000000b000017945 */ /* 0x000fe20003800000 */
[----:B------:R-:W-:Y:S02]  /*b030*/  ISETP.LT.OR P4, PT, R34, 0xc9, !P2 ;  /* 0x000000c92200780c */ /* 0x000fe40005781670 */
[----:B------:R-:W-:-:S05]  /*b040*/  F2FP.F16.E4M3.UNPACK_B R0, R0 ;  /* 0x00000000ff00723e */ /* 0x000fca00020006ff */
[----:B------:R-:W-:-:S05]  /*b050*/  HADD2.F32 R0, -RZ, R0.H0_H0 ;  /* 0x20000000ff007230 */ /* 0x000fca0000004100 */
[----:B------:R-:W-:-:S04]  /*b060*/  FMUL R0, R0, UR24 ;  /* 0x0000001800007c20 */ /* 0x000fc80008400000 */
[----:B---3--:R-:W-:-:S05]  /*b070*/  FFMA R0, R2, UR25, R0 ;  /* 0x0000001902007c23 */ /* 0x008fca0008000000 */
[----:B0-----:R-:W-:Y:S02]  /*b080*/  F2FP.SATFINITE.E4M3.F32.PACK_AB_MERGE_C R3, RZ, R0, RZ ;  /* 0x00000000ff03723e */ /* 0x001fe400048070ff */
[----:B------:R-:W-:-:S03]  /*b090*/  PRMT R0, RZ, 0x7610, R0 ;  /* 0x00007610ff007816 */ /* 0x000fc60000000000 */
[----:B------:R0:W-:Y:S01]  /*b0a0*/  @!P3 STG.E.U8 desc[UR18][R24.64+0xc9], R3 ;  /* 0x0000c9031800b986 */ /* 0x0001e2000c101112 */
[----:B------:R-:W-:Y:S05]  /*b0b0*/  @P4 BRA `(.L_x_245) ;  /* 0x0000000000044947 */ /* 0x000fea0003800000 */
[----:B------:R3:W5:Y:S02]  /*b0c0*/  LDG.E.U8 R0, desc[UR18][R30.64+0xc8] ;  /* 0x0000c8121e007981 */ /* 0x000764000c1e1100 */
.L_x_245:
[----:B------:R-:W-:Y:S05]  /*b0d0*/  BSYNC B1 ;  /* 0x0000000000017941 */ /* 0x000fea0003800000 */
.L_x_244:
[----:B------:R-:W2:Y:S01]  /*b0e0*/  LDL.LU R2, [R1+0x8] ;  /* 0x0000080001027983 */ /* 0x000ea20000300800 */
        /* <DEDUP_REMOVED lines=12> */
.L_x_247:
[----:B------:R-:W-:Y:S05]  /*b1b0*/  BSYNC B1 ;  /* 0x0000000000017941 */ /* 0x000fea0003800000 */
.L_x_246:
        /* <DEDUP_REMOVED lines=13> */
.L_x_249:
[----:B------:R-:W-:Y:S05]  /*b290*/  BSYNC B1 ;  /* 0x0000000000017941 */ /* 0x000fea0003800000 */
.L_x_248:
        /* <DEDUP_REMOVED lines=13> */
.L_x_251:
[----:B------:R-:W-:Y:S05]  /*b370*/  BSYNC B1 ;  /* 0x0000000000017941 */ /* 0x000fea0003800000 */
.L_x_250:
        /* <DEDUP_REMOVED lines=13> */
.L_x_253:
[----:B------:R-:W-:Y:S05]  /*b450*/  BSYNC B1 ;  /* 0x0000000000017941 */ /* 0x000fea0003800000 */
.L_x_252:
        /* <DEDUP_REMOVED lines=13> */
.L_x_255:
[----:B------:R-:W-:Y:S05]  /*b530*/  BSYNC B1 ;  /* 0x0000000000017941 */ /* 0x000fea0003800000 */
.L_x_254:
        /* <DEDUP_REMOVED lines=13> */
.L_x_257:
[----:B------:R-:W-:Y:S05]  /*b610*/  BSYNC B1 ;  /* 0x0000000000017941 */ /* 0x000fea0003800000 */
.L_x_256:
        /* <DEDUP_REMOVED lines=13> */
.L_x_259:
[----:B------:R-:W-:Y:S05]  /*b6f0*/  BSYNC B1 ;  /* 0x0000000000017941 */ /* 0x000fea0003800000 */
.L_x_258:
        /* <DEDUP_REMOVED lines=13> */
.L_x_261:
[----:B------:R-:W-:Y:S05]  /*b7d0*/  BSYNC B1 ;  /* 0x0000000000017941 */ /* 0x000fea0003800000 */
.L_x_260:
        /* <DEDUP_REMOVED lines=13> */
.L_x_263:
[----:B------:R-:W-:Y:S05]  /*b8b0*/  BSYNC B1 ;  /* 0x0000000000017941 */ /* 0x000fea0003800000 */
.L_x_262:
        /* <DEDUP_REMOVED lines=13> */
.L_x_265:
[----:B------:R-:W-:Y:S05]  /*b990*/  BSYNC B1 ;  /* 0x0000000000017941 */ /* 0x000fea0003800000 */
.L_x_264:
        /* <DEDUP_REMOVED lines=13> */
.L_x_267:
[----:B------:R-:W-:Y:S05]  /*ba70*/  BSYNC B1 ;  /* 0x0000000000017941 */ /* 0x000fea0003800000 */
.L_x_266:
        /* <DEDUP_REMOVED lines=13> */
.L_x_269:
[----:B------:R-:W-:Y:S05]  /*bb50*/  BSYNC B1 ;  /* 0x0000000000017941 */ /* 0x000fea0003800000 */
.L_x_268:
        /* <DEDUP_REMOVED lines=13> */
.L_x_271:
[----:B------:R-:W-:Y:S05]  /*bc30*/  BSYNC B1 ;  /* 0x0000000000017941 */ /* 0x000fea0003800000 */
.L_x_270:
        /* <DEDUP_REMOVED lines=13> */
.L_x_273:
[----:B------:R-:W-:Y:S05]  /*bd10*/  BSYNC B1 ;  /* 0x0000000000017941 */ /* 0x000fea0003800000 */
.L_x_272:
        /* <DEDUP_REMOVED lines=13> */
.L_x_275:
[----:B------:R-:W-:Y:S05]  /*bdf0*/  BSYNC B1 ;  /* 0x0000000000017941 */ /* 0x000fea0003800000 */
.L_x_274:
        /* <DEDUP_REMOVED lines=13> */
.L_x_277:
[----:B------:R-:W-:Y:S05]  /*bed0*/  BSYNC B1 ;  /* 0x0000000000017941 */ /* 0x000fea0003800000 */
.L_x_276:
        /* <DEDUP_REMOVED lines=13> */
.L_x_279:
[----:B------:R-:W-:Y:S05]  /*bfb0*/  BSYNC B1 ;  /* 0x0000000000017941 */ /* 0x000fea0003800000 */
.L_x_278:
        /* <DEDUP_REMOVED lines=13> */
.L_x_281:
[----:B------:R-:W-:Y:S05]  /*c090*/  BSYNC B1 ;  /* 0x0000000000017941 */ /* 0x000fea0003800000 */
.L_x_280:
        /* <DEDUP_REMOVED lines=13> */
.L_x_283:
[----:B------:R-:W-:Y:S05]  /*c170*/  BSYNC B1 ;  /* 0x0000000000017941 */ /* 0x000fea0003800000 */
.L_x_282:
        /* <DEDUP_REMOVED lines=13> */
.L_x_285:
[----:B------:R-:W-:Y:S05]  /*c250*/  BSYNC B1 ;  /* 0x0000000000017941 */ /* 0x000fea0003800000 */
.L_x_284:
        /* <DEDUP_REMOVED lines=13> */
.L_x_287:
[----:B------:R-:W-:Y:S05]  /*c330*/  BSYNC B1 ;  /* 0x0000000000017941 */ /* 0x000fea0003800000 */
.L_x_286:
        /* <DEDUP_REMOVED lines=13> */
.L_x_289:
[----:B------:R-:W-:Y:S05]  /*c410*/  BSYNC B1 ;  /* 0x0000000000017941 */ /* 0x000fea0003800000 */
.L_x_288:
        /* <DEDUP_REMOVED lines=13> */
.L_x_291:
[----:B------:R-:W-:Y:S05]  /*c4f0*/  BSYNC B1 ;  /* 0x0000000000017941 */ /* 0x000fea0003800000 */
.L_x_290:
        /* <DEDUP_REMOVED lines=13> */
.L_x_293:
[----:B------:R-:W-:Y:S05]  /*c5d0*/  BSYNC B1 ;  /* 0x0000000000017941 */ /* 0x000fea0003800000 */
.L_x_292:
        /* <DEDUP_REMOVED lines=13> */
.L_x_295:
[----:B------:R-:W-:Y:S05]  /*c6b0*/  BSYNC B1 ;  /* 0x0000000000017941 */ /* 0x000fea0003800000 */
.L_x_294:
[----:B------:R-:W-:Y:S05]  /*c6c0*/  @P2 BRA `(.L_x_296) ;  /* 0x00000020009c2947 */ /* 0x000fea0003800000 */
[----:B------:R-:W2:Y:S01]  /*c6d0*/  LDL.LU R2, [R1+0x6c] ;  /* 0x00006c0001027983 */ /* 0x000ea20000300800 */
[----:B-----5:R-:W-:-:S04]  /*c6e0*/  LOP3.LUT R0, R0, 0xff, RZ, 0xc0, !PT ;  /* 0x000000ff00007812 */ /* 0x020fc800078ec0ff */
[----:B------:R-:W-:-:S05]  /*c6f0*/  F2FP.F16.E4M3.UNPACK_B R0, R0 ;  /* 0x00000000ff00723e */ /* 0x000fca00020006ff */
[----:B------:R-:W-:-:S05]  /*c700*/  HADD2.F32 R0, -RZ, R0.H0_H0 ;  /* 0x20000000ff007230 */ /* 0x000fca0000004100 */
[----:B------:R-:W-:-:S04]  /*c710*/  FMUL R0, R0, UR24 ;  /* 0x0000001800007c20 */ /* 0x000fc80008400000 */
[----:B--2---:R-:W-:-:S05]  /*c720*/  FFMA R0, R2, UR25, R0 ;  /* 0x0000001902007c23 */ /* 0x004fca0008000000 */
[----:B0-----:R-:W-:-:S05]  /*c730*/  F2FP.SATFINITE.E4M3.F32.PACK_AB_MERGE_C R3, RZ, R0, RZ ;  /* 0x00000000ff03723e */ /* 0x001fca00048070ff */
[----:B------:R0:W-:Y:S01]  /*c740*/  STG.E.U8 desc[UR18][R26.64+0xf9], R3 ;  /* 0x0000f9031a007986 */ /* 0x0001e2000c101112 */
[----:B------:R-:W-:Y:S05]  /*c750*/  BRA `(.L_x_296) ;  /* 0x0000002000787947 */ /* 0x000fea0003800000 */
.L_x_39:
[----:B------:R-:W-:Y:S01]  /*c760*/  ISETP.GE.AND P2, PT, R39, 0x1, PT ;  /* 0x000000012700780c */ /* 0x000fe20003f46270 */
[----:B------:R-:W-:Y:S01]  /*c770*/  FMUL R228, R228, UR25 ;  /* 0x00000019e4e47c20 */ /* 0x000fe20008400000 */
[----:B------:R-:W-:Y:S01]  /*c780*/  FMUL R227, R227, UR25 ;  /* 0x00000019e3e37c20 */ /* 0x000fe20008400000 */
[----:B------:R-:W-:Y:S01]  /*c790*/  ISETP.GE.AND P1, PT, R39, 0x9, PT ;  /* 0x000000092700780c */ /* 0x000fe20003f26270 */
[----:B------:R-:W-:Y:S01]  /*c7a0*/  FMUL R226, R226, UR25 ;  /* 0x00000019e2e27c20 */ /* 0x000fe20008400000 */
[C---:B------:R-:W-:Y:S02]  /*c7b0*/  ISETP.LT.OR P4, PT, R34.reuse, 0x1, !P2 ;  /* 0x000000012200780c */ /* 0x040fe40005781670 */
[----:B------:R-:W-:Y:S02]  /*c7c0*/  ISETP.LT.OR P5, PT, R34, 0x2, !P2 ;  /* 0x000000022200780c */ /* 0x000fe400057a1670 */
[----:B------:R-:W-:Y:S02]  /*c7d0*/  F2FP.SATFINITE.E4M3.F32.PACK_AB_MERGE_C R29, RZ, R228, RZ ;  /* 0x000000e4ff1d723e */ /* 0x000fe400048070ff */
[----:B------:R-:W-:-:S02]  /*c7e0*/  F2FP.SATFINITE.E4M3.F32.PACK_AB_MERGE_C R227, RZ, R227, RZ ;  /* 0x000000e3ffe3723e */ /* 0x000fc400048070ff */
[----:B------:R-:W-:Y:S01]  /*c7f0*/  ISETP.LT.OR P3, PT, R34, 0x1, !P1 ;  /* 0x000000012200780c */ /* 0x000fe20004f61670 */
[----:B------:R-:W-:-:S04]  /*c800*/  FMUL R225, R225, UR25 ;  /* 0x00000019e1e17c20 */ /* 0x000fc80008400000 */
[----:B------:R0:W-:Y:S01]  /*c810*/  @!P4 STG.E.U8 desc[UR18][R24.64], R29 ;  /* 0x0000001d1800c986 */ /* 0x0001e2000c101112 */
[----:B------:R-:W-:-:S03]  /*c820*/  ISETP.LT.OR P4, PT, R34, 0x2, !P1 ;  /* 0x000000022200780c */ /* 0x000fc60004f81670 */
[----:B------:R2:W-:Y:S01]  /*c830*/  @!P5 STG.E.U8 desc[UR18][R24.64+0x1], R227 ;  /* 0x000001e31800d986 */ /* 0x0005e2000c101112 */
[----:B------:R-:W-:Y:S01]  /*c840*/  ISETP.LT.OR P5, PT, R34, 0x9, !P2 ;  /* 0x000000092200780c */ /* 0x000fe200057a1670 */
[----:B------:R-:W-:Y:S01]  /*c850*/  FMUL R224, R224, UR25 ;  /* 0x00000019e0e07c20 */ /* 0x000fe20008400000 */
[----:B------:R-:W-:Y:S01]  /*c860*/  ISETP.LT.OR P6, PT, R34, 0xa, !P2 ;  /* 0x0000000a2200780c */ /* 0x000fe200057c1670 */
[----:B------:R-:W-:Y:S01]  /*c870*/  FMUL R223, R223, UR25 ;  /* 0x00000019dfdf7c20 */ /* 0x000fe20008400000 */
[----:B------:R-:W-:Y:S02]  /*c880*/  F2FP.SATFINITE.E4M3.F32.PACK_AB_MERGE_C R31, RZ, R226, RZ ;  /* 0x000000e2ff1f723e */ /* 0x000fe400048070ff */
[----:B------:R-:W-:Y:S02]  /*c890*/  F2FP.SATFINITE.E4M3.F32.PACK_AB_MERGE_C R225, RZ, R225, RZ ;  /* 0x000000e1ffe1723e */ /* 0x000fe400048070ff */
[----:B0-----:R-:W-:Y:S01]  /*c8a0*/  F2FP.SATFINITE.E4M3.F32.PACK_AB_MERGE_C R29, RZ, R224, RZ ;  /* 0x000000e0ff1d723e */ /* 0x001fe200048070ff */
[----:B------:R-:W-:Y:S01]  /*c8b0*/  @!P3 STG.E.U8 desc[UR18][R26.64], R31 ;  /* 0x0000001f1a00b986 */ /* 0x000fe2000c101112 */
[----:B------:R-:W-:-:S02]  /*c8c0*/  F2FP.SATFINITE.E4M3.F32.PACK_AB_MERGE_C R223, RZ, R223, RZ ;  /* 0x000000dfffdf723e */ /* 0x000fc400048070ff */
[C---:B------:R-:W-:Y:S01]  /*c8d0*/  ISETP.LT.OR P3, PT, R34.reuse, 0x9, !P1 ;  /* 0x000000092200780c */ /* 0x040fe20004f61670 */
[----:B------:R-:W-:Y:S01]  /*c8e0*/  @!P4 STG.E.U8 desc[UR18][R26.64+0x1], R225 ;  /* 0x000001e11a00c986 */ /* 0x000fe2000c101112 */
[----:B------:R-:W-:-:S03]  /*c8f0*/  ISETP.LT.OR P4, PT, R34, 0xa, !P1 ;  /* 0x0000000a2200780c */ /* 0x000fc60004f81670 */
[----:B------:R0:W-:Y:S01]  /*c900*/  @!P5 STG.E.U8 desc[UR18][R24.64+0x8], R29 ;  /* 0x0000081d1800d986 */ /* 0x0001e2000c101112 */
[----:B------:R-:W-:Y:S01]  /*c910*/  ISETP.LT.OR P5, PT, R34, 0x11, !P2 ;  /* 0x000000112200780c */ /* 0x000fe200057a1670 */
[----:B------:R-:W-:Y:S01]  /*c920*/  FMUL R222, R222, UR25 ;  /* 0x00000019dede7c20 */ /* 0x000fe20008400000 */
[----:B------:R-:W-:Y:S01]  /*c930*/  FMUL R221, R221, UR25 ;  /* 0x00000019dddd7c20 */ /* 0x000fe20008400000 */
[----:B------:R-:W-:Y:S01]  /*c940*/  FMUL R220, R220, UR25 ;  /* 0x00000019dcdc7c20 */ /* 0x000fe20008400000 */
[----:B------:R-:W-:Y:S01]  /*c950*/  @!P6 STG.E.U8 desc[UR18][R24.64+0x9], R223 ;  /* 0x000009df1800e986 */ /* 0x000fe2000c101112 */
[----:B------:R-:W-:Y:S01]  /*c960*/  ISETP.LT.OR P6, PT, R34, 0x12, !P2 ;  /* 0x000000122200780c */ /* 0x000fe200057c1670 */
[----:B------:R-:W-:Y:S01]  /*c970*/  FMUL R219, R219, UR25 ;  /* 0x00000019dbdb7c20 */ /* 0x000fe20008400000 */
[----:B------:R-:W-:Y:S01]  /*c980*/  F2FP.SATFINITE.E4M3.F32.PACK_AB_MERGE_C R33, RZ, R222, RZ ;  /* 0x000000deff21723e */ /* 0x000fe200048070ff */
[----:B--2---:R-:W2:Y:S01]  /*c990*/  LDL.LU R227, [R1+0x8] ;  /* 0x0000080001e37983 */ /* 0x004ea20000300800 */
[----:B------:R-:W-:-:S02]  /*c9a0*/  F2FP.SATFINITE.E4M3.F32.PACK_AB_MERGE_C R221, RZ, R221, RZ ;  /* 0x000000ddffdd723e */ /* 0x000fc400048070ff */
[----:B0-----:R-:W-:Y:S01]  /*c9b0*/  F2FP.SATFINITE.E4M3.F32.PACK_AB_MERGE_C R29, RZ, R220, RZ ;  /* 0x000000dcff1d723e */ /* 0x001fe200048070ff */
[----:B------:R-:W3:Y:S04]  /*c9c0*/  LDL.LU R226, [R1+0x4] ;  /* 0x0000040001e27983 */ /* 0x000ee80000300800 */
[----:B------:R-:W4:Y:S01]  /*c9d0*/  LDL.LU R224, [R1] ;  /* 0x0000000001e07983 */ /* 0x000f220000300800 */
[----:B------:R-:W-:-:S03]  /*c9e0*/  F2FP.SATFINITE.E4M3.F32.PACK_AB_MERGE_C R219, RZ, R219, RZ ;  /* 0x000000dbffdb723e */ /* 0x000fc600048070ff */
[----:B------:R-:W-:Y:S01]  /*c9f0*/  @!P3 STG.E.U8 desc[UR18][R26.64+0x8], R33 ;  /* 0x000008211a00b986 */ /* 0x000fe2000c101112 */
[----:B------:R-:W-:-:S03]  /*ca00*/  ISETP.LT.OR P3, PT, R34, 0x11, !P1 ;  /* 0x000000112200780c */ /* 0x000fc60004f61670 */
        /* <DEDUP_REMOVED lines=11> */
[----:B------:R-:W-:Y:S01]  /*cac0*/  FMUL R214, R214, UR25 ;  /* 0x00000019d6d67c20 */ /* 0x000fe20008400000 */
[----:B------:R-:W-:Y:S01]  /*cad0*/  F2FP.SATFINITE.E4M3.F32.PACK_AB_MERGE_C R217, RZ, R217, RZ ;  /* 0x000000d9ffd9723e */ /* 0x000fe200048070ff */
[----:B------:R-:W-:Y:S01]  /*cae0*/  FMUL R213, R213, UR25 ;  /* 0x00000019d5d57c20 */ /* 0x000fe20008400000 */
        /* <DEDUP_REMOVED lines=8> */
[----:B------:R-:W-:Y:S02]  /*cb70*/  FMUL R212, R212, UR25 ;  /* 0x00000019d4d47c20 */ /* 0x000fe40008400000 */
[----:B------:R-:W-:Y:S01]  /*cb80*/  @!P6 STG.E.U8 desc[UR18][R24.64+0x19], R215 ;  /* 0x000019d71800e986 */ /* 0x000fe2000c101112 */
[----:B------:R-:W-:Y:S01]  /*cb90*/  ISETP.LT.OR P6, PT, R34, 0x22, !P2 ;  /* 0x000000222200780c */ /* 0x000fe200057c1670 */
[----:B------:R-:W-:Y:S01]  /*cba0*/  FMUL R211, R211, UR25 ;  /* 0x00000019d3d37c20 */ /* 0x000fe20008400000 */
[----:B------:R-:W-:Y:S01]  /*cbb0*/  F2FP.SATFINITE.E4M3.F32.PACK_AB_MERGE_C R33, RZ, R214, RZ ;  /* 0x000000d6ff21723e */ /* 0x000fe200048070ff */
[----:B------:R-:W-:Y:S01]  /*cbc0*/  FMUL R210, R210, UR25 ;  /* 0x00000019d2d27c20 */ /* 0x000fe20008400000 */
[----:B------:R-:W-:Y:S01]  /*cbd0*/  F2FP.SATFINITE.E4M3.F32.PACK_AB_MERGE_C R213, RZ, R213, RZ ;  /* 0x000000d5ffd5723e */ /* 0x000fe200048070ff */
[----:B------:R-:W-:Y:S01]  /*cbe0*/  FMUL R209, R209, UR25 ;  /* 0x00000019d1d17c20 */ /* 0x000fe20008400000 */
        /* <DEDUP_REMOVED lines=8> */
[----:B------:R-:W-:-:S03]  /*cc70*/  ISETP.LT.OR P5, PT, R34, 0x29, !P2 ;  /* 0x000000292200780c */ /* 0x000fc600057a1670 */
        /* <DEDUP_REMOVED lines=240> */
[----:B------:R1:W-:Y:S01]  /*db80*/  @!P6 STG.E.U8 desc[UR18][R24.64+0x99], R23 ;  /* 0x000099171800e986 */ /* 0x0003e2000c101112 */
        /* <DEDUP_REMOVED lines=11> */
[----:B------:R0:W-:Y:S01]  /*dc40*/  @!P4 STG.E.U8 desc[UR18][R26.64+0x99], R21 ;  /* 0x000099151a00c986 */ /* 0x0001e2000c101112 */
[----:B------:R-:W-:-:S03]  /*dc50*/  ISETP.LT.OR P4, PT, R34, 0xa2, !P1 ;  /* 0x000000a22200780c */ /* 0x000fc60004f81670 */
[----:B------:R-:W-:Y:S01]  /*dc60*/  @!P5 STG.E.U8 desc[UR18][R24.64+0xa0], R29 ;  /* 0x0000a01d1800d986 */ /* 0x000fe2000c101112 */
[----:B------:R-:W-:-:S03]  /*dc70*/  ISETP.LT.OR P5, PT, R34, 0xa9, !P2 ;  /* 0x000000a92200780c */ /* 0x000fc600057a1670 */
[----:B------:R2:W-:Y:S01]  /*dc80*/  @!P6 STG.E.U8 desc[UR18][R24.64+0xa1], R19 ;  /* 0x0000a1131800e986 */ /* 0x0005e2000c101112 */
[----:B------:R-:W-:Y:S01]  /*dc90*/  ISETP.LT.OR P6, PT, R34, 0xaa, !P2 ;  /* 0x000000aa2200780c */ /* 0x000fe200057c1670 */
[----:B------:R-:W-:Y:S01]  /*dca0*/  FMUL R15, R15, UR25 ;  /* 0x000000190f0f7c20 */ /* 0x000fe20008400000 */
[----:B-1----:R-:W-:Y:S01]  /*dcb0*/  F2FP.SATFINITE.E4M3.F32.PACK_AB_MERGE_C R23, RZ, R18, RZ ;  /* 0x00000012ff17723e */ /* 0x002fe200048070ff */
[----:B------:R-:W-:Y:S01]  /*dcc0*/  FMUL R14, R14, UR25 ;  /* 0x000000190e0e7c20 */ /* 0x000fe20008400000 */
[----:B------:R-:W-:Y:S01]  /*dcd0*/  F2FP.SATFINITE.E4M3.F32.PACK_AB_MERGE_C R17, RZ, R17, RZ ;  /* 0x00000011ff11723e */ /* 0x000fe200048070ff */
[----:B------:R-:W-:Y:S01]  /*dce0*/  FMUL R13, R13, UR25 ;  /* 0x000000190d0d7c20 */ /* 0x000fe20008400000 */
[----:B0-----:R-:W-:Y:S01]  /*dcf0*/  F2FP.SATFINITE.E4M3.F32.PACK_AB_MERGE_C R21, RZ, R16, RZ ;  /* 0x00000010ff15723e */ /* 0x001fe200048070ff */
[----:B------:R-:W-:Y:S01]  /*dd00*/  @!P3 STG.E.U8 desc[UR18][R26.64+0xa0], R23 ;  /* 0x0000a0171a00b986 */ /* 0x000fe2000c101112 */
[----:B------:R-:W-:Y:S02]  /*dd10*/  F2FP.SATFINITE.E4M3.F32.PACK_AB_MERGE_C R15, RZ, R15, RZ ;  /* 0x0000000fff0f723e */ /* 0x000fe400048070ff */
[C---:B------:R-:W-:Y:S01]  /*dd20*/  ISETP.LT.OR P3, PT, R34.reuse, 0xa9, !P1 ;  /* 0x000000a92200780c */ /* 0x040fe20004f61670 */
[----:B------:R-:W-:Y:S01]  /*dd30*/  @!P4 STG.E.U8 desc[UR18][R26.64+0xa1], R17 ;  /* 0x0000a1111a00c986 */ /* 0x000fe2000c101112 */
[----:B------:R-:W-:-:S03]  /*dd40*/  ISETP.LT.OR P4, PT, R34, 0xaa, !P1 ;  /* 0x000000aa2200780c */ /* 0x000fc60004f81670 */
[----:B------:R-:W-:Y:S01]  /*dd50*/  @!P5 STG.E.U8 desc[UR18][R24.64+0xa8], R21 ;  /* 0x0000a8151800d986 */ /* 0x000fe2000c101112 */
[----:B------:R-:W-:Y:S01]  /*dd60*/  ISETP.LT.OR P5, PT, R34, 0xb1, !P2 ;  /* 0x000000b12200780c */ /* 0x000fe200057a1670 */
[----:B------:R-:W-:Y:S02]  /*dd70*/  FMUL R12, R12, UR25 ;  /* 0x000000190c0c7c20 */ /* 0x000fe40008400000 */
[----:B------:R0:W-:Y:S01]  /*dd80*/  @!P6 STG.E.U8 desc[UR18][R24.64+0xa9], R15 ;  /* 0x0000a90f1800e986 */ /* 0x0001e2000c101112 */
[----:B------:R-:W-:Y:S01]  /*dd90*/  ISETP.LT.OR P6, PT, R34, 0xb2, !P2 ;  /* 0x000000b22200780c */ /* 0x000fe200057c1670 */
[----:B------:R-:W-:Y:S01]  /*dda0*/  FMUL R11, R11, UR25 ;  /* 0x000000190b0b7c20 */ /* 0x000fe20008400000 */
[----:B--2---:R-:W-:Y:S01]  /*ddb0*/  F2FP.SATFINITE.E4M3.F32.PACK_AB_MERGE_C R19, RZ, R14, RZ ;  /* 0x0000000eff13723e */ /* 0x004fe200048070ff */
[----:B------:R-:W2:Y:S01]  /*ddc0*/  LDL.LU R223, [R1+0x18] ;  /* 0x0000180001df7983 */ /* 0x000ea20000300800 */
[----:B------:R-:W-:Y:S02]  /*ddd0*/  F2FP.SATFINITE.E4M3.F32.PACK_AB_MERGE_C R13, RZ, R13, RZ ;  /* 0x0000000dff0d723e */ /* 0x000fe400048070ff */
[----:B------:R-:W-:Y:S01]  /*dde0*/  F2FP.SATFINITE.E4M3.F32.PACK_AB_MERGE_C R11, RZ, R11, RZ ;  /* 0x0000000bff0b723e */ /* 0x000fe200048070ff */
[----:B------:R-:W-:Y:S01]  /*ddf0*/  @!P3 STG.E.U8 desc[UR18][R26.64+0xa8], R19 ;  /* 0x0000a8131a00b986 */ /* 0x000fe2000c101112 */
[----:B0-----:R-:W-:-:S03]  /*de00*/  F2FP.SATFINITE.E4M3.F32.PACK_AB_MERGE_C R15, RZ, R12, RZ ;  /* 0x0000000cff0f723e */ /* 0x001fc600048070ff */
[----:B------:R0:W-:Y:S01]  /*de10*/  @!P4 STG.E.U8 desc[UR18][R26.64+0xa9], R13 ;  /* 0x0000a90d1a00c986 */ /* 0x0001e2000c101112 */
[C---:B------:R-:W-:Y:S02]  /*de20*/  ISETP.LT.OR P3, PT, R34.reuse, 0xb1, !P1 ;  /* 0x000000b12200780c */ /* 0x040fe40004f61670 */
[C---:B------:R-:W-:Y:S01]  /*de30*/  ISETP.LT.OR P4, PT, R34.reuse, 0xb2, !P1 ;  /* 0x000000b22200780c */ /* 0x040fe20004f81670 */
[----:B------:R-:W-:Y:S01]  /*de40*/  @!P5 STG.E.U8 desc[UR18][R24.64+0xb0], R15 ;  /* 0x0000b00f1800d986 */ /* 0x000fe2000c101112 */
[----:B------:R-:W-:Y:S01]  /*de50*/  ISETP.LT.OR P5, PT, R34, 0xb9, !P2 ;  /* 0x000000b92200780c */ /* 0x000fe200057a1670 */
[----:B------:R-:W-:Y:S01]  /*de60*/  FMUL R10, R10, UR25 ;  /* 0x000000190a0a7c20 */ /* 0x000fe20008400000 */
[----:B------:R-:W-:Y:S01]  /*de70*/  FMUL R9, R9, UR25 ;  /* 0x0000001909097c20 */ /* 0x000fe20008400000 */
[----:B------:R-:W2:Y:S01]  /*de80*/  LDL.LU R222, [R1+0x14] ;  /* 0x0000140001de7983 */ /* 0x000ea20000300800 */
[----:B------:R-:W-:-:S03]  /*de90*/  FMUL R8, R8, UR25 ;  /* 0x0000001908087c20 */ /* 0x000fc60008400000 */
[----:B------:R-:W2:Y:S01]  /*dea0*/  LDL.LU R220, [R1+0x10] ;  /* 0x0000100001dc7983 */ /* 0x000ea20000300800 */
[----:B------:R-:W-:-:S03]  /*deb0*/  F2FP.SATFINITE.E4M3.F32.PACK_AB_MERGE_C R17, RZ, R10, RZ ;  /* 0x0000000aff11723e */ /* 0x000fc600048070ff */
[----:B------:R-:W2:Y:S01]  /*dec0*/  LDL.LU R221, [R1+0xc] ;  /* 0x00000c0001dd7983 */ /* 0x000ea20000300800 */
[----:B------:R-:W-:Y:S01]  /*ded0*/  F2FP.SATFINITE.E4M3.F32.PACK_AB_MERGE_C R9, RZ, R9, RZ ;  /* 0x00000009ff09723e */ /* 0x000fe200048070ff */
[----:B------:R-:W-:Y:S01]  /*dee0*/  FMUL R7, R7, UR25 ;  /* 0x0000001907077c20 */ /* 0x000fe20008400000 */
[----:B0-----:R-:W-:Y:S01]  /*def0*/  F2FP.SATFINITE.E4M3.F32.PACK_AB_MERGE_C R13, RZ, R8, RZ ;  /* 0x00000008ff0d723e */ /* 0x001fe200048070ff */
[----:B------:R0:W-:Y:S01]  /*df00*/  @!P6 STG.E.U8 desc[UR18][R24.64+0xb1], R11 ;  /* 0x0000b10b1800e986 */ /* 0x0001e2000c101112 */
[----:B------:R-:W-:Y:S01]  /*df10*/  ISETP.LT.OR P6, PT, R34, 0xba, !P2 ;  /* 0x000000ba2200780c */ /* 0x000fe200057c1670 */
[----:B-----5:R-:W-:Y:S01]  /*df20*/  FMUL R2, R2, UR25 ;  /* 0x0000001902027c20 */ /* 0x020fe20008400000 */
[----:B------:R-:W-:Y:S01]  /*df30*/  F2FP.SATFINITE.E4M3.F32.PACK_AB_MERGE_C R7, RZ, R7, RZ ;  /* 0x00000007ff07723e */ /* 0x000fe200048070ff */
[----:B------:R-:W-:Y:S01]  /*df40*/  @!P3 STG.E.U8 desc[UR18][R26.64+0xb0], R17 ;  /* 0x0000b0111a00b986 */ /* 0x000fe2000c101112 */
[----:B------:R-:W-:Y:S01]  /*df50*/  FMUL R3, R3, UR25 ;  /* 0x0000001903037c20 */ /* 0x000fe20008400000 */
[----:B------:R-:W-:Y:S01]  /*df60*/  FMUL R4, R4, UR25 ;  /* 0x0000001904047c20 */ /* 0x000fe20008400000 */
[C---:B------:R-:W-:Y:S01]  /*df70*/  ISETP.LT.OR P3, PT, R34.reuse, 0xb9, !P1 ;  /* 0x000000b92200780c */ /* 0x040fe20004f61670 */
[----:B------:R1:W-:Y:S01]  /*df80*/  @!P4 STG.E.U8 desc[UR18][R26.64+0xb1], R9 ;  /* 0x0000b1091a00c986 */ /* 0x0003e2000c101112 */
[----:B------:R-:W-:Y:S01]  /*df90*/  ISETP.LT.OR P4, PT, R34, 0xba, !P1 ;  /* 0x000000ba2200780c */ /* 0x000fe20004f81670 */
[----:B------:R-:W-:Y:S01]  /*dfa0*/  FMUL R6, R6, UR25 ;  /* 0x0000001906067c20 */ /* 0x000fe20008400000 */
[----:B------:R-:W-:Y:S01]  /*dfb0*/  FMUL R5, R5, UR25 ;  /* 0x0000001905057c20 */ /* 0x000fe20008400000 */
[----:B------:R3:W-:Y:S01]  /*dfc0*/  @!P5 STG.E.U8 desc[UR18][R24.64+0xb8], R13 ;  /* 0x0000b80d1800d986 */ /* 0x0007e2000c101112 */
[----:B------:R-:W-:Y:S01]  /*dfd0*/  ISETP.LT.OR P5, PT, R34, 0xc1, !P2 ;  /* 0x000000c12200780c */ /* 0x000fe200057a1670 */
[----:B------:R-:W-:Y:S01]  /*dfe0*/  FMUL R0, R0, UR25 ;  /* 0x0000001900007c20 */ /* 0x000fe20008400000 */
[----:B0-----:R-:W-:Y:S01]  /*dff0*/  F2FP.SATFINITE.E4M3.F32.PACK_AB_MERGE_C R11, RZ, R6, RZ ;  /* 0x00000006ff0b723e */ /* 0x001fe200048070ff */
[----:B------:R-:W2:Y:S01]  /*e000*/  LDL.LU R225, [R1+0x1c] ;  /* 0x00001c0001e17983 */ /* 0x000ea20000300800 */
[----:B------:R-:W-:-:S03]  /*e010*/  F2FP.SATFINITE.E4M3.F32.PACK_AB_MERGE_C R5, RZ, R5, RZ ;  /* 0x00000005ff05723e */ /* 0x000fc600048070ff */
[----:B------:R0:W-:Y:S01]  /*e020*/  @!P6 STG.E.U8 desc[UR18][R24.64+0xb9], R7 ;  /* 0x0000b9071800e986 */ /* 0x0001e2000c101112 */
[----:B-1----:R-:W-:Y:S01]  /*e030*/  F2FP.SATFINITE.E4M3.F32.PACK_AB_MERGE_C R9, RZ, R4, RZ ;  /* 0x00000004ff09723e */ /* 0x002fe200048070ff */
[----:B------:R-:W-:Y:S01]  /*e040*/  FMUL R4, R227, UR25 ;  /* 0x00000019e3047c20 */ /* 0x000fe20008400000 */
[----:B------:R-:W-:Y:S01]  /*e050*/  ISETP.LT.OR P6, PT, R34, 0xc2, !P2 ;  /* 0x000000c22200780c */ /* 0x000fe200057c1670 */
[----:B------:R-:W-:Y:S01]  /*e060*/  @!P3 STG.E.U8 desc[UR18][R26.64+0xb8], R11 ;  /* 0x0000b80b1a00b986 */ /* 0x000fe2000c101112 */
[----:B---3--:R-:W-:Y:S01]  /*e070*/  F2FP.SATFINITE.E4M3.F32.PACK_AB_MERGE_C R13, RZ, R2, RZ ;  /* 0x00000002ff0d723e */ /* 0x008fe200048070ff */
[----:B----4-:R-:W-:Y:S01]  /*e080*/  FMUL R2, R224, UR25 ;  /* 0x00000019e0027c20 */ /* 0x010fe20008400000 */
[----:B------:R-:W-:Y:S01]  /*e090*/  ISETP.LT.OR P3, PT, R34, 0xc1, !P1 ;  /* 0x000000c12200780c */ /* 0x000fe20004f61670 */
[----:B------:R-:W3:Y:S01]  /*e0a0*/  LDL.LU R224, [R1+0x20] ;  /* 0x0000200001e07983 */ /* 0x000ee20000300800 */
[----:B0-----:R-:W-:Y:S01]  /*e0b0*/  F2FP.SATFINITE.E4M3.F32.PACK_AB_MERGE_C R7, RZ, R3, RZ ;  /* 0x00000003ff07723e */ /* 0x001fe200048070ff */
[----:B------:R-:W-:-:S02]  /*e0c0*/  FMUL R3, R226, UR25 ;  /* 0x00000019e2037c20 */ /* 0x000fc40008400000 */
[----:B------:R0:W-:Y:S01]  /*e0d0*/  @!P4 STG.E.U8 desc[UR18][R26.64+0xb9], R5 ;  /* 0x0000b9051a00c986 */ /* 0x0001e2000c101112 */
[----:B------:R-:W-:-:S03]  /*e0e0*/  ISETP.LT.OR P4, PT, R34, 0xc2, !P1 ;  /* 0x000000c22200780c */ /* 0x000fc60004f81670 */
[----:B------:R-:W4:Y:S04]  /*e0f0*/  LDL.LU R226, [R1+0x24] ;  /* 0x0000240001e27983 */ /* 0x000f280000300800 */
[----:B------:R-:W4:Y:S04]  /*e100*/  LDL.LU R227, [R1+0x28] ;  /* 0x0000280001e37983 */ /* 0x000f280000300800 */
[----:B------:R-:W-:Y:S01]  /*e110*/  @!P5 STG.E.U8 desc[UR18][R24.64+0xc0], R9 ;  /* 0x0000c0091800d986 */ /* 0x000fe2000c101112 */
[C---:B------:R-:W-:Y:S02]  /*e120*/  ISETP.LT.OR P5, PT, R34.reuse, 0xc9, !P2 ;  /* 0x000000c92200780c */ /* 0x040fe400057a1670 */
[----:B0-----:R-:W-:Y:S01]  /*e130*/  F2FP.SATFINITE.E4M3.F32.PACK_AB_MERGE_C R5, RZ, R0, RZ ;  /* 0x00000000ff05723e */ /* 0x001fe200048070ff */
[----:B------:R0:W-:Y:S01]  /*e140*/  @!P6 STG.E.U8 desc[UR18][R24.64+0xc1], R7 ;  /* 0x0000c1071800e986 */ /* 0x0001e2000c101112 */
[----:B------:R-:W-:-:S03]  /*e150*/  ISETP.LT.OR P6, PT, R34, 0xca, !P2 ;  /* 0x000000ca2200780c */ /* 0x000fc600057c1670 */
[----:B------:R-:W-:Y:S01]  /*e160*/  @!P3 STG.E.U8 desc[UR18][R26.64+0xc0], R13 ;  /* 0x0000c00d1a00b986 */ /* 0x000fe2000c101112 */
[----:B------:R-:W-:-:S03]  /*e170*/  ISETP.LT.OR P3, PT, R34, 0xc9, !P1 ;  /* 0x000000c92200780c */ /* 0x000fc60004f61670 */
[----:B------:R1:W-:Y:S01]  /*e180*/  @!P4 STG.E.U8 desc[UR18][R26.64+0xc1], R5 ;  /* 0x0000c1051a00c986 */ /* 0x0003e2000c101112 */
[----:B0-----:R-:W-:Y:S02]  /*e190*/  F2FP.SATFINITE.E4M3.F32.PACK_AB_MERGE_C R7, RZ, R2, RZ ;  /* 0x00000002ff07723e */ /* 0x001fe400048070ff */
[----:B------:R-:W-:-:S03]  /*e1a0*/  ISETP.LT.OR P4, PT, R34, 0xca, !P1 ;  /* 0x000000ca2200780c */ /* 0x000fc60004f81670 */
[----:B------:R0:W-:Y:S01]  /*e1b0*/  @!P5 STG.E.U8 desc[UR18][R24.64+0xc8], R7 ;  /* 0x0000c8071800d986 */ /* 0x0001e2000c101112 */
[----:B------:R-:W-:Y:S02]  /*e1c0*/  ISETP.LT.OR P5, PT, R34, 0xd1, !P2 ;  /* 0x000000d12200780c */ /* 0x000fe400057a1670 */
[----:B------:R-:W-:Y:S02]  /*e1d0*/  F2FP.SATFINITE.E4M3.F32.PACK_AB_MERGE_C R9, RZ, R3, RZ ;  /* 0x00000003ff09723e */ /* 0x000fe400048070ff */
[----:B------:R-:W-:-:S03]  /*e1e0*/  F2FP.SATFINITE.E4M3.F32.PACK_AB_MERGE_C R11, RZ, R4, RZ ;  /* 0x00000004ff0b723e */ /* 0x000fc600048070ff */
[----:B------:R0:W-:Y:S04]  /*e1f0*/  @!P6 STG.E.U8 desc[UR18][R24.64+0xc9], R9 ;  /* 0x0000c9091800e986 */ /* 0x0001e8000c101112 */
[----:B------:R-:W-:Y:S01]  /*e200*/  @!P3 STG.E.U8 desc[UR18][R26.64+0xc8], R11 ;  /* 0x0000c80b1a00b986 */ /* 0x000fe2000c101112 */
[----:B--2---:R-:W-:Y:S01]  /*e210*/  FMUL R2, R220, UR25 ;  /* 0x00000019dc027c20 */ /* 0x004fe20008400000 */
[----:B------:R-:W-:Y:S02]  /*e220*/  FMUL R0, R221, UR25 ;  /* 0x00000019dd007c20 */ /* 0x000fe40008400000 */
[----:B------:R-:W2:Y:S03]  /*e230*/  LDL.LU R221, [R1+0x2c] ;  /* 0x00002c0001dd7983 */ /* 0x000ea60000300800 */
[----:B-1----:R-:W-:Y:S01]  /*e240*/  F2FP.SATFINITE.E4M3.F32.PACK_AB_MERGE_C R5, RZ, R0, RZ ;  /* 0x00000000ff05723e */ /* 0x002fe200048070ff */
[----:B------:R-:W2:Y:S01]  /*e250*/  LDL.LU R220, [R1+0x30] ;  /* 0x0000300001dc7983 */ /* 0x000ea20000300800 */
[----:B------:R-:W-:Y:S01]  /*e260*/  FMUL R0, R223, UR25 ;  /* 0x00000019df007c20 */ /* 0x000fe20008400000 */
[----:B------:R-:W-:Y:S01]  /*e270*/  FMUL R3, R222, UR25 ;  /* 0x00000019de037c20 */ /* 0x000fe20008400000 */
[----:B0-----:R-:W-:Y:S01]  /*e280*/  F2FP.SATFINITE.E4M3.F32.PACK_AB_MERGE_C R7, RZ, R2, RZ ;  /* 0x00000002ff07723e */ /* 0x001fe200048070ff */
[----:B------:R-:W2:Y:S02]  /*e290*/  LDL.LU R222, [R1+0x34] ;  /* 0x0000340001de7983 */ /* 0x000ea40000300800 */
[----:B------:R-:W-:-:S02]  /*e2a0*/  F2FP.SATFINITE.E4M3.F32.PACK_AB_MERGE_C R13, RZ, R0, RZ ;  /* 0x00000000ff0d723e */ /* 0x000fc400048070ff */
[----:B------:R-:W2:Y:S01]  /*e2b0*/  LDL.LU R223, [R1+0x38] ;  /* 0x0000380001df7983 */ /* 0x000ea20000300800 */
[----:B------:R-:W-:Y:S01]  /*e2c0*/  F2FP.SATFINITE.E4M3.F32.PACK_AB_MERGE_C R9, RZ, R3, RZ ;  /* 0x00000003ff09723e */ /* 0x000fe200048070ff */
[----:B------:R-:W-:Y:S02]  /*e2d0*/  FMUL R2, R225, UR25 ;  /* 0x00000019e1027c20 */ /* 0x000fe40008400000 */
[----:B------:R-:W2:Y:S04]  /*e2e0*/  LDL.LU R225, [R1+0x3c] ;  /* 0x00003c0001e17983 */ /* 0x000ea80000300800 */
[----:B------:R-:W-:Y:S01]  /*e2f0*/  @!P4 STG.E.U8 desc[UR18][R26.64+0xc9], R5 ;  /* 0x0000c9051a00c986 */ /* 0x000fe2000c101112 */
[----:B---3--:R-:W-:-:S03]  /*e300*/  FMUL R0, R224, UR25 ;  /* 0x00000019e0007c20 */ /* 0x008fc60008400000 */
[----:B------:R0:W-:Y:S04]  /*e310*/  @!P5 STG.E.U8 desc[UR18][R24.64+0xd0], R7 ;  /* 0x0000d0071800d986 */ /* 0x0001e8000c101112 */
[----:B------:R-:W3:Y:S01]  /*e320*/  LDL.LU R224, [R1+0x40] ;  /* 0x0000400001e07983 */ /* 0x000ee20000300800 */
[----:B----4-:R-:W-:-:S03]  /*e330*/  FMUL R3, R226, UR25 ;  /* 0x00000019e2037c20 */ /* 0x010fc60008400000 */
[----:B------:R-:W4:Y:S01]  /*e340*/  LDL.LU R226, [R1+0x44] ;  /* 0x0000440001e27983 */ /* 0x000f220000300800 */
[----:B0-----:R-:W-:Y:S01]  /*e350*/  F2FP.SATFINITE.E4M3.F32.PACK_AB_MERGE_C R7, RZ, R0, RZ ;  /* 0x00000000ff07723e */ /* 0x001fe200048070ff */
[----:B------:R-:W-:Y:S02]  /*e360*/  FMUL R0, R227, UR25 ;  /* 0x00000019e3007c20 */ /* 0x000fe40008400000 */
[----:B------:R-:W4:Y:S01]  /*e370*/  LDL.LU R227, [R1+0x48] ;  /* 0x0000480001e37983 */ /* 0x000f220000300800 */
[C---:B------:R-:W-:Y:S02]  /*e380*/  ISETP.LT.OR P6, PT, R34.reuse, 0xd2, !P2 ;  /* 0x000000d22200780c */ /* 0x040fe400057c1670 */
[C---:B------:R-:W-:Y:S01]  /*e390*/  ISETP.LT.OR P4, PT, R34.reuse, 0xd2, !P1 ;  /* 0x000000d22200780c */ /* 0x040fe20004f81670 */
[----:B------:R-:W4:Y:S01]  /*e3a0*/  LDL.LU R219, [R1+0x4c] ;  /* 0x00004c0001db7983 */ /* 0x000f220000300800 */
[----:B------:R-:W-:Y:S02]  /*e3b0*/  F2FP.SATFINITE.E4M3.F32.PACK_AB_MERGE_C R5, RZ, R2, RZ ;  /* 0x00000002ff05723e */ /* 0x000fe400048070ff */
[----:B------:R-:W-:-:S02]  /*e3c0*/  ISETP.LT.OR P3, PT, R34, 0xd1, !P1 ;  /* 0x000000d12200780c */ /* 0x000fc40004f61670 */
[----:B------:R-:W-:Y:S02]  /*e3d0*/  ISETP.LT.OR P5, PT, R34, 0xd9, !P2 ;  /* 0x000000d92200780c */ /* 0x000fe400057a1670 */
[----:B------:R-:W-:-:S03]  /*e3e0*/  F2FP.SATFINITE.E4M3.F32.PACK_AB_MERGE_C R11, RZ, R0, RZ ;  /* 0x00000000ff0b723e */ /* 0x000fc600048070ff */
[----:B------:R0:W-:Y:S01]  /*e3f0*/  @!P6 STG.E.U8 desc[UR18][R24.64+0xd1], R9 ;  /* 0x0000d1091800e986 */ /* 0x0001e2000c101112 */
[----:B------:R-:W-:-:S03]  /*e400*/  ISETP.LT.OR P6, PT, R34, 0xda, !P2 ;  /* 0x000000da2200780c */ /* 0x000fc600057c1670 */
[----:B------:R1:W-:Y:S01]  /*e410*/  @!P4 STG.E.U8 desc[UR18][R26.64+0xd1], R5 ;  /* 0x0000d1051a00c986 */ /* 0x0003e2000c101112 */
[----:B------:R-:W-:-:S03]  /*e420*/  ISETP.LT.OR P4, PT, R34, 0xda, !P1 ;  /* 0x000000da2200780c */ /* 0x000fc60004f81670 */
[----:B------:R-:W-:Y:S01]  /*e430*/  @!P3 STG.E.U8 desc[UR18][R26.64+0xd0], R13 ;  /* 0x0000d00d1a00b986 */ /* 0x000fe2000c101112 */
[----:B0-----:R-:W-:-:S03]  /*e440*/  F2FP.SATFINITE.E4M3.F32.PACK_AB_MERGE_C R9, RZ, R3, RZ ;  /* 0x00000003ff09723e */ /* 0x001fc600048070ff */
[----:B------:R0:W-:Y:S04]  /*e450*/  @!P5 STG.E.U8 desc[UR18][R24.64+0xd8], R7 ;  /* 0x0000d8071800d986 */ /* 0x0001e8000c101112 */
[----:B------:R0:W-:Y:S01]  /*e460*/  @!P6 STG.E.U8 desc[UR18][R24.64+0xd9], R9 ;  /* 0x0000d9091800e986 */ /* 0x0001e2000c101112 */
[----:B--2---:R-:W-:-:S03]  /*e470*/  FMUL R0, R221, UR25 ;  /* 0x00000019dd007c20 */ /* 0x004fc60008400000 */
[----:B------:R-:W2:Y:S01]  /*e480*/  LDL.LU R221, [R1+0x50] ;  /* 0x0000500001dd7983 */ /* 0x000ea20000300800 */
[----:B------:R-:W-:-:S03]  /*e490*/  FMUL R2, R220, UR25 ;  /* 0x00000019dc027c20 */ /* 0x000fc60008400000 */
[----:B------:R-:W2:Y:S01]  /*e4a0*/  LDL.LU R220, [R1+0x54] ;  /* 0x0000540001dc7983 */ /* 0x000ea20000300800 */
[----:B-1----:R-:W-:Y:S01]  /*e4b0*/  F2FP.SATFINITE.E4M3.F32.PACK_AB_MERGE_C R5, RZ, R0, RZ ;  /* 0x00000000ff05723e */ /* 0x002fe200048070ff */
[----:B------:R-:W-:Y:S02]  /*e4c0*/  FMUL R3, R222, UR25 ;  /* 0x00000019de037c20 */ /* 0x000fe40008400000 */
[----:B------:R-:W2:Y:S01]  /*e4d0*/  LDL.LU R222, [R1+0x58] ;  /* 0x0000580001de7983 */ /* 0x000ea20000300800 */
[----:B0-----:R-:W-:Y:S01]  /*e4e0*/  F2FP.SATFINITE.E4M3.F32.PACK_AB_MERGE_C R7, RZ, R2, RZ ;  /* 0x00000002ff07723e */ /* 0x001fe200048070ff */
[----:B------:R-:W-:Y:S01]  /*e4f0*/  FMUL R4, R223, UR25 ;  /* 0x00000019df047c20 */ /* 0x000fe20008400000 */
[----:B------:R-:W-:Y:S01]  /*e500*/  F2FP.SATFINITE.E4M3.F32.PACK_AB_MERGE_C R9, RZ, R3, RZ ;  /* 0x00000003ff09723e */ /* 0x000fe200048070ff */
[----:B------:R-:W2:Y:S01]  /*e510*/  LDL.LU R223, [R1+0x5c] ;  /* 0x00005c0001df7983 */ /* 0x000ea20000300800 */
[----:B------:R-:W-:-:S03]  /*e520*/  FMUL R0, R225, UR25 ;  /* 0x00000019e1007c20 */ /* 0x000fc60008400000 */
[----:B------:R0:W-:Y:S04]  /*e530*/  @!P4 STG.E.U8 desc[UR18][R26.64+0xd9], R5 ;  /* 0x0000d9051a00c986 */ /* 0x0001e8000c101112 */
[----:B------:R-:W2:Y:S01]  /*e540*/  LDL.LU R225, [R1+0x60] ;  /* 0x0000600001e17983 */ /* 0x000ea20000300800 */
[----:B0-----:R-:W-:Y:S01]  /*e550*/  F2FP.SATFINITE.E4M3.F32.PACK_AB_MERGE_C R5, RZ, R0, RZ ;  /* 0x00000000ff05723e */ /* 0x001fe200048070ff */
[----:B---3--:R-:W-:Y:S02]  /*e560*/  FMUL R2, R224, UR25 ;  /* 0x00000019e0027c20 */ /* 0x008fe40008400000 */
[----:B------:R-:W3:Y:S01]  /*e570*/  LDL.LU R224, [R1+0x64] ;  /* 0x0000640001e07983 */ /* 0x000ee20000300800 */
[----:B----4-:R-:W-:-:S03]  /*e580*/  FMUL R3, R226, UR25 ;  /* 0x00000019e2037c20 */ /* 0x010fc60008400000 */
[----:B------:R-:W4:Y:S01]  /*e590*/  LDL.LU R226, [R1+0x68] ;  /* 0x0000680001e27983 */ /* 0x000f220000300800 */
[----:B------:R-:W-:-:S03]  /*e5a0*/  FMUL R0, R227, UR25 ;  /* 0x00000019e3007c20 */ /* 0x000fc60008400000 */
[----:B------:R-:W4:Y:S01]  /*e5b0*/  LDL.LU R227, [R1+0x6c] ;  /* 0x00006c0001e37983 */ /* 0x000f220000300800 */
[C---:B------:R-:W-:Y:S02]  /*e5c0*/  ISETP.LT.OR P3, PT, R34.reuse, 0xd9, !P1 ;  /* 0x000000d92200780c */ /* 0x040fe40004f61670 */
[C---:B------:R-:W-:Y:S02]  /*e5d0*/  ISETP.LT.OR P5, PT, R34.reuse, 0xe1, !P2 ;  /* 0x000000e12200780c */ /* 0x040fe400057a1670 */
[C---:B------:R-:W-:Y:S02]  /*e5e0*/  ISETP.LT.OR P6, PT, R34.reuse, 0xe2, !P2 ;  /* 0x000000e22200780c */ /* 0x040fe400057c1670 */
[----:B------:R-:W-:-:S07]  /*e5f0*/  ISETP.LT.OR P4, PT, R34, 0xe2, !P1 ;  /* 0x000000e22200780c */ /* 0x000fce0004f81670 */
[----:B------:R-:W-:Y:S01]  /*e600*/  @!P3 STG.E.U8 desc[UR18][R26.64+0xd8], R11 ;  /* 0x0000d80b1a00b986 */ /* 0x000fe2000c101112 */
[----:B------:R-:W-:-:S03]  /*e610*/  ISETP.LT.OR P3, PT, R34, 0xe1, !P1 ;  /* 0x000000e12200780c */ /* 0x000fc60004f61670 */
[----:B------:R0:W-:Y:S01]  /*e620*/  @!P5 STG.E.U8 desc[UR18][R24.64+0xe0], R7 ;  /* 0x0000e0071800d986 */ /* 0x0001e2000c101112 */
[----:B------:R-:W-:-:S03]  /*e630*/  ISETP.LT.OR P5, PT, R34, 0xe9, !P2 ;  /* 0x000000e92200780c */ /* 0x000fc600057a1670 */
[----:B------:R1:W-:Y:S01]  /*e640*/  @!P6 STG.E.U8 desc[UR18][R24.64+0xe1], R9 ;  /* 0x0000e1091800e986 */ /* 0x0003e2000c101112 */
[----:B------:R-:W-:Y:S02]  /*e650*/  ISETP.LT.OR P6, PT, R34, 0xea, !P2 ;  /* 0x000000ea2200780c */ /* 0x000fe400057c1670 */
[----:B------:R-:W-:Y:S01]  /*e660*/  F2FP.SATFINITE.E4M3.F32.PACK_AB_MERGE_C R13, RZ, R4, RZ ;  /* 0x00000004ff0d723e */ /* 0x000fe200048070ff */
[----:B------:R1:W-:Y:S01]  /*e670*/  @!P4 STG.E.U8 desc[UR18][R26.64+0xe1], R5 ;  /* 0x0000e1051a00c986 */ /* 0x0003e2000c101112 */
[----:B0-----:R-:W-:-:S03]  /*e680*/  F2FP.SATFINITE.E4M3.F32.PACK_AB_MERGE_C R7, RZ, R2, RZ ;  /* 0x00000002ff07723e */ /* 0x001fc600048070ff */
[----:B------:R-:W-:Y:S01]  /*e690*/  @!P3 STG.E.U8 desc[UR18][R26.64+0xe0], R13 ;  /* 0x0000e00d1a00b986 */ /* 0x000fe2000c101112 */
[----:B-1----:R-:W-:-:S03]  /*e6a0*/  F2FP.SATFINITE.E4M3.F32.PACK_AB_MERGE_C R9, RZ, R3, RZ ;  /* 0x00000003ff09723e */ /* 0x002fc600048070ff */
[----:B------:R0:W-:Y:S01]  /*e6b0*/  @!P5 STG.E.U8 desc[UR18][R24.64+0xe8], R7 ;  /* 0x0000e8071800d986 */ /* 0x0001e2000c101112 */
[C---:B------:R-:W-:Y:S02]  /*e6c0*/  ISETP.LT.OR P3, PT, R34.reuse, 0xe9, !P1 ;  /* 0x000000e92200780c */ /* 0x040fe40004f61670 */
[C---:B------:R-:W-:Y:S01]  /*e6d0*/  ISETP.LT.OR P4, PT, R34.reuse, 0xea, !P1 ;  /* 0x000000ea2200780c */ /* 0x040fe20004f81670 */
[----:B------:R1:W-:Y:S01]  /*e6e0*/  @!P6 STG.E.U8 desc[UR18][R24.64+0xe9], R9 ;  /* 0x0000e9091800e986 */ /* 0x0003e2000c101112 */
[C---:B------:R-:W-:Y:S01]  /*e6f0*/  ISETP.LT.OR P5, PT, R34.reuse, 0xf1, !P2 ;  /* 0x000000f12200780c */ /* 0x040fe200057a1670 */
[----:B------:R-:W-:Y:S01]  /*e700*/  FMUL R2, R219, UR25 ;  /* 0x00000019db027c20 */ /* 0x000fe20008400000 */
[----:B------:R-:W-:Y:S02]  /*e710*/  ISETP.LT.OR P6, PT, R34, 0xf2, !P2 ;  /* 0x000000f22200780c */ /* 0x000fe400057c1670 */
[----:B------:R-:W-:Y:S02]  /*e720*/  F2FP.SATFINITE.E4M3.F32.PACK_AB_MERGE_C R11, RZ, R0, RZ ;  /* 0x00000000ff0b723e */ /* 0x000fe400048070ff */
[----:B------:R-:W-:-:S03]  /*e730*/  F2FP.SATFINITE.E4M3.F32.PACK_AB_MERGE_C R5, RZ, R2, RZ ;  /* 0x00000002ff05723e */ /* 0x000fc600048070ff */
[----:B------:R-:W-:Y:S01]  /*e740*/  @!P3 STG.E.U8 desc[UR18][R26.64+0xe8], R11 ;  /* 0x0000e80b1a00b986 */ /* 0x000fe2000c101112 */
[----:B------:R-:W-:-:S03]  /*e750*/  ISETP.LT.OR P3, PT, R34, 0xf1, !P1 ;  /* 0x000000f12200780c */ /* 0x000fc60004f61670 */
[----:B------:R-:W-:Y:S01]  /*e760*/  @!P4 STG.E.U8 desc[UR18][R26.64+0xe9], R5 ;  /* 0x0000e9051a00c986 */ /* 0x000fe2000c101112 */
[C---:B------:R-:W-:Y:S02]  /*e770*/  ISETP.LT.OR P4, PT, R34.reuse, 0xf9, !P2 ;  /* 0x000000f92200780c */ /* 0x040fe40005781670 */
[----:B------:R-:W-:Y:S01]  /*e780*/  ISETP.LT.OR P2, PT, R34, 0xfa, !P2 ;  /* 0x000000fa2200780c */ /* 0x000fe20005741670 */
[----:B--2---:R-:W-:Y:S01]  /*e790*/  FMUL R0, R221, UR25 ;  /* 0x00000019dd007c20 */ /* 0x004fe20008400000 */
[----:B------:R-:W-:-:S04]  /*e7a0*/  FMUL R3, R220, UR25 ;  /* 0x00000019dc037c20 */ /* 0x000fc80008400000 */
[----:B0-----:R-:W-:Y:S02]  /*e7b0*/  F2FP.SATFINITE.E4M3.F32.PACK_AB_MERGE_C R7, RZ, R0, RZ ;  /* 0x00000000ff07723e */ /* 0x001fe400048070ff */
[----:B-1----:R-:W-:Y:S01]  /*e7c0*/  F2FP.SATFINITE.E4M3.F32.PACK_AB_MERGE_C R9, RZ, R3, RZ ;  /* 0x00000003ff09723e */ /* 0x002fe200048070ff */
[----:B------:R-:W-:Y:S02]  /*e7d0*/  FMUL R0, R222, UR25 ;  /* 0x00000019de007c20 */ /* 0x000fe40008400000 */
[----:B------:R0:W-:Y:S01]  /*e7e0*/  @!P5 STG.E.U8 desc[UR18][R24.64+0xf0], R7 ;  /* 0x0000f0071800d986 */ /* 0x0001e2000c101112 */
[----:B------:R-:W-:-:S03]  /*e7f0*/  ISETP.LT.OR P5, PT, R34, 0xf2, !P1 ;  /* 0x000000f22200780c */ /* 0x000fc60004fa1670 */
[----:B------:R1:W-:Y:S01]  /*e800*/  @!P6 STG.E.U8 desc[UR18][R24.64+0xf1], R9 ;  /* 0x0000f1091800e986 */ /* 0x0003e2000c101112 */
[C---:B------:R-:W-:Y:S02]  /*e810*/  ISETP.LT.OR P6, PT, R34.reuse, 0xf9, !P1 ;  /* 0x000000f92200780c */ /* 0x040fe40004fc1670 */
[----:B------:R-:W-:Y:S01]  /*e820*/  F2FP.SATFINITE.E4M3.F32.PACK_AB_MERGE_C R13, RZ, R0, RZ ;  /* 0x00000000ff0d723e */ /* 0x000fe200048070ff */
[----:B------:R-:W-:Y:S01]  /*e830*/  FMUL R0, R223, UR25 ;  /* 0x00000019df007c20 */ /* 0x000fe20008400000 */
[----:B------:R-:W-:Y:S01]  /*e840*/  ISETP.LT.OR P1, PT, R34, 0xfa, !P1 ;  /* 0x000000fa2200780c */ /* 0x000fe20004f21670 */
[----:B------:R-:W-:-:S03]  /*e850*/  FMUL R2, R225, UR25 ;  /* 0x00000019e1027c20 */ /* 0x000fc60008400000 */
[----:B0-----:R-:W-:Y:S02]  /*e860*/  F2FP.SATFINITE.E4M3.F32.PACK_AB_MERGE_C R7, RZ, R0, RZ ;  /* 0x00000000ff07723e */ /* 0x001fe400048070ff */
[----:B-1----:R-:W-:Y:S01]  /*e870*/  F2FP.SATFINITE.E4M3.F32.PACK_AB_MERGE_C R9, RZ, R2, RZ ;  /* 0x00000002ff09723e */ /* 0x002fe200048070ff */
[----:B---3--:R-:W-:Y:S01]  /*e880*/  FMUL R3, R224, UR25 ;  /* 0x00000019e0037c20 */ /* 0x008fe20008400000 */
[----:B----4-:R-:W-:Y:S01]  /*e890*/  FMUL R4, R226, UR25 ;  /* 0x00000019e2047c20 */ /* 0x010fe20008400000 */
[----:B------:R-:W-:-:S03]  /*e8a0*/  FMUL R5, R227, UR25 ;  /* 0x00000019e3057c20 */ /* 0x000fc60008400000 */
[----:B------:R-:W-:Y:S02]  /*e8b0*/  F2FP.SATFINITE.E4M3.F32.PACK_AB_MERGE_C R3, RZ, R3, RZ ;  /* 0x00000003ff03723e */ /* 0x000fe400048070ff */
[----:B------:R-:W-:Y:S02]  /*e8c0*/  F2FP.SATFINITE.E4M3.F32.PACK_AB_MERGE_C R11, RZ, R4, RZ ;  /* 0x00000004ff0b723e */ /* 0x000fe400048070ff */
[----:B------:R-:W-:Y:S01]  /*e8d0*/  F2FP.SATFINITE.E4M3.F32.PACK_AB_MERGE_C R5, RZ, R5, RZ ;  /* 0x00000005ff05723e */ /* 0x000fe200048070ff */
[----:B------:R0:W-:Y:S04]  /*e8e0*/  @!P3 STG.E.U8 desc[UR18][R26.64+0xf0], R13 ;  /* 0x0000f00d1a00b986 */ /* 0x0001e8000c101112 */
[----:B------:R0:W-:Y:S04]  /*e8f0*/  @!P5 STG.E.U8 desc[UR18][R26.64+0xf1], R7 ;  /* 0x0000f1071a00d986 */ /* 0x0001e8000c101112 */
[----:B------:R0:W-:Y:S04]  /*e900*/  @!P4 STG.E.U8 desc[UR18][R24.64+0xf8], R9 ;  /* 0x0000f8091800c986 */ /* 0x0001e8000c101112 */
[----:B------:R0:W-:Y:S04]  /*e910*/  @!P2 STG.E.U8 desc[UR18][R24.64+0xf9], R3 ;  /* 0x0000f9031800a986 */ /* 0x0001e8000c101112 */
[----:B------:R0:W-:Y:S04]  /*e920*/  @!P6 STG.E.U8 desc[UR18][R26.64+0xf8], R11 ;  /* 0x0000f80b1a00e986 */ /* 0x0001e8000c101112 */
[----:B------:R0:W-:Y:S02]  /*e930*/  @!P1 STG.E.U8 desc[UR18][R26.64+0xf9], R5 ;  /* 0x0000f9051a009986 */ /* 0x0001e4000c101112 */
.L_x_296:
[----:B------:R-:W-:Y:S05]  /*e940*/  BSYNC B0 ;  /* 0x0000000000007941 */ /* 0x000fea0003800000 */
.L_x_38:
[----:B0-----:R-:W2:Y:S01]  /*e950*/  LDL.LU R5, [R1+0x7c] ;  /* 0x00007c0001057983 */ /* 0x001ea20000300800 */
[----:B------:R-:W-:Y:S01]  /*e960*/  IMAD.U32 R2, RZ, RZ, UR16 ;  /* 0x00000010ff027e24 */ /* 0x000fe2000f8e00ff */
[----:B------:R-:W-:Y:S02]  /*e970*/  ULDC.64 UR4, c[0x0][0x650] ;  /* 0x0001940000047ab9 */ /* 0x000fe40000000a00 */
[----:B------:R-:W3:Y:S01]  /*e980*/  LDL.LU R4, [R1+0x78] ;  /* 0x0000780001047983 */ /* 0x000ee20000300800 */
[----:B------:R-:W-:Y:S02]  /*e990*/  IMAD.U32 R3, RZ, RZ, UR17 ;  /* 0x00000011ff037e24 */ /* 0x000fe4000f8e00ff */
[----:B------:R-:W-:Y:S02]  /*e9a0*/  IMAD.U32 R3, RZ, RZ, UR14 ;  /* 0x0000000eff037e24 */ /* 0x000fe4000f8e00ff */
[----:B------:R-:W-:Y:S02]  /*e9b0*/  IMAD.MOV.U32 R6, RZ, RZ, -0x1 ;  /* 0xffffffffff067424 */ /* 0x000fe400078e00ff */
[----:B-----5:R-:W-:-:S04]  /*e9c0*/  IMAD.U32 R0, RZ, RZ, UR22 ;  /* 0x00000016ff007e24 */ /* 0x020fc8000f8e00ff */
[----:B------:R0:W-:Y:S02]  /*e9d0*/  SYNCS.ARRIVE.TRANS64.A1T0 RZ, [R0+UR28], RZ ;  /* 0x000000ff00ff79a7 */ /* 0x0001e4000810001c */
[----:B0-----:R-:W-:Y:S02]  /*e9e0*/  PRMT R0, RZ, 0x7610, R0 ;  /* 0x00007610ff007816 */ /* 0x001fe40000000000 */
[----:B--2---:R-:W-:-:S04]  /*e9f0*/  LEA R5, P1, R2, R5, 0x1 ;  /* 0x0000000502057211 */ /* 0x004fc800078208ff */
[----:B---3--:R-:W-:Y:S01]  /*ea00*/  LEA.HI.X R4, R2, R4, R3, 0x1, P1 ;  /* 0x0000000402047211 */ /* 0x008fe200008f0c03 */
[----:B------:R-:W-:Y:S01]  /*ea10*/  IMAD.MOV.U32 R2, RZ, RZ, -0x1 ;  /* 0xffffffffff027424 */ /* 0x000fe200078e00ff */
[----:B------:R0:W-:Y:S01]  /*ea20*/  STL [R1+0x7c], R5 ;  /* 0x00007c0501007387 */ /* 0x0001e20000100800 */
[----:B------:R-:W-:Y:S01]  /*ea30*/  IMAD.MOV.U32 R3, RZ, RZ, -0x1 ;  /* 0xffffffffff037424 */ /* 0x000fe200078e00ff */
[----:B------:R-:W-:Y:S02]  /*ea40*/  ISETP.GE.U32.AND P1, PT, R5, UR4, PT ;  /* 0x0000000405007c0c */ /* 0x000fe4000bf26070 */
[----:B------:R0:W-:Y:S02]  /*ea50*/  STL [R1+0x78], R4 ;  /* 0x0000780401007387 */ /* 0x0001e40000100800 */
[----:B------:R-:W-:Y:S02]  /*ea60*/  ISETP.GE.U32.AND.EX P1, PT, R4, UR5, PT, P1 ;  /* 0x0000000504007c0c */ /* 0x000fe4000bf26110 */
[----:B------:R0:W-:Y:S04]  /*ea70*/  STL [R1+0x80], R6 ;  /* 0x0000800601007387 */ /* 0x0001e80000100800 */
[----:B------:R0:W-:Y:S04]  /*ea80*/  STL [R1+0x70], R2 ;  /* 0x0000700201007387 */ /* 0x0001e80000100800 */
[----:B------:R0:W-:Y:S03]  /*ea90*/  STL [R1+0x84], R3 ;  /* 0x0000840301007387 */ /* 0x0001e60000100800 */
[----:B------:R-:W-:Y:S05]  /*eaa0*/  @P1 BRA `(.L_x_297) ;  /* 0x0000000400941947 */ /* 0x000fea0003800000 */
[----:B------:R-:W2:Y:S01]  /*eab0*/  S2UR UR8, SR_CTAID.X ;  /* 0x00000000000879c3 */ /* 0x000ea20000002500 */
[----:B------:R-:W-:Y:S01]  /*eac0*/  ULDC.64 UR4, c[0x0][0x628] ;  /* 0x00018a0000047ab9 */ /* 0x000fe20000000a00 */
[----:B------:R-:W-:Y:S01]  /*ead0*/  ULDC UR6, c[0x0][0x150] ;  /* 0x0000540000067ab9 */ /* 0x000fe20000000800 */
[----:B------:R-:W-:Y:S01]  /*eae0*/  ISETP.NE.U32.AND P1, PT, RZ, UR4, PT ;  /* 0x00000004ff007c0c */ /* 0x000fe2000bf25070 */
[----:B------:R-:W-:Y:S01]  /*eaf0*/  ULDC UR31, c[0x0][0x630] ;  /* 0x00018c00001f7ab9 */ /* 0x000fe20000000800 */
[C---:B------:R-:W-:Y:S01]  /*eb00*/  R2UR UR36, R5.reuse ;  /* 0x00000000052472ca */ /* 0x040fe200000e0000 */
[----:B------:R-:W-:Y:S01]  /*eb10*/  ULDC UR38, c[0x0][0x154] ;  /* 0x0000550000267ab9 */ /* 0x000fe20000000800 */
[----:B------:R-:W-:Y:S01]  /*eb20*/  ISETP.NE.AND.EX P1, PT, RZ, UR5, PT, P1 ;  /* 0x00000005ff007c0c */ /* 0x000fe2000bf25310 */
[----:B------:R-:W3:Y:S01]  /*eb30*/  S2UR UR41, SR_CTAID.Y ;  /* 0x00000000002979c3 */ /* 0x000ee20000002600 */
[----:B------:R-:W-:Y:S02]  /*eb40*/  R2UR UR37, R4 ;  /* 0x00000000042572ca */ /* 0x000fe400000e0000 */
[----:B------:R-:W-:-:S02]  /*eb50*/  R2UR UR34, R5 ;  /* 0x00000000052272ca */ /* 0x000fc400000e0000 */
[----:B------:R-:W-:Y:S02]  /*eb60*/  R2UR UR35, R4 ;  /* 0x00000000042372ca */ /* 0x000fe400000e0000 */
[----:B--2---:R-:W-:-:S05]  /*eb70*/  I2FP.F32.U32 R0, UR8 ;  /* 0x0000000800007c45 */ /* 0x004fca0008201000 */
[----:B------:R-:W-:-:S04]  /*eb80*/  FMUL R0, R0, UR6 ;  /* 0x0000000600007c20 */ /* 0x000fc80008400000 */
[----:B0-----:R0:W2:Y:S01]  /*eb90*/  F2I.U32.TRUNC.NTZ R2, R0 ;  /* 0x0000000000027305 */ /* 0x0010a2000020f000 */
[----:B---3--:R-:W-:Y:S05]  /*eba0*/  @!P1 BRA `(.L_x_298) ;  /* 0x0000000000309947 */ /* 0x008fea0003800000 */
[----:B------:R-:W-:Y:S01]  /*ebb0*/  R2UR UR9, R5 ;  /* 0x00000000050972ca */ /* 0x000fe200000e0000 */
[----:B------:R-:W-:Y:S01]  /*ebc0*/  ULDC UR6, c[0x0][0x634] ;  /* 0x00018d0000067ab9 */ /* 0x000fe20000000800 */
[----:B------:R-:W-:-:S11]  /*ebd0*/  R2UR UR10, R4 ;  /* 0x00000000040a72ca */ /* 0x000fd600000e0000 */
[----:B------:R-:W-:-:S04]  /*ebe0*/  UIADD3 UR6, UP0, UR9, UR6, URZ ;  /* 0x0000000609067290 */ /* 0x000fc8000ff1e03f */
[----:B------:R-:W-:Y:S02]  /*ebf0*/  UIADD3.X UR9, URZ, UR10, URZ, UP0, !UPT ;  /* 0x0000000a3f097290 */ /* 0x000fe400087fe43f */
[----:B------:R-:W-:Y:S02]  /*ec00*/  UIMAD.WIDE.U32 UR32, UR6, UR4, URZ ;  /* 0x00000004062072a5 */ /* 0x000fe4000f8e003f */
[----:B------:R-:W-:-:S04]  /*ec10*/  UIMAD.WIDE.U32 UR10, UR9, UR4, URZ ;  /* 0x00000004090a72a5 */ /* 0x000fc8000f8e003f */
[----:B------:R-:W-:-:S04]  /*ec20*/  UIMAD.WIDE.U32 UR10, UP0, UR6, UR5, UR10 ;  /* 0x00000005060a72a5 */ /* 0x000fc8000f80000a */
[----:B------:R-:W-:Y:S02]  /*ec30*/  UIADD3.X UR35, URZ, URZ, URZ, UP0, !UPT ;  /* 0x0000003f3f237290 */ /* 0x000fe400087fe43f */
[----:B------:R-:W-:Y:S01]  /*ec40*/  UIADD3 URZ, UP0, UR33, UR10, URZ ;  /* 0x0000000a213f7290 */ /* 0x000fe2000ff1e03f */
[----:B------:R-:W-:-:S03]  /*ec50*/  UMOV UR34, UR11 ;  /* 0x0000000b00227c82 */ /* 0x000fc60008000000 */
[----:B------:R-:W-:-:S12]  /*ec60*/  UIMAD.WIDE.U32.X UR34, UR9, UR5, UR34, UP0 ;  /* 0x00000005092272a5 */ /* 0x000fd800080e0422 */
.L_x_298:
[----:B0-----:R-:W-:Y:S01]  /*ec70*/  I2FP.F32.U32 R0, UR41 ;  /* 0x0000002900007c45 */ /* 0x001fe20008201000 */
[----:B------:R-:W-:Y:S01]  /*ec80*/  USHF.R.U64 UR6, UR34, UR31, UR35 ;  /* 0x0000001f22067299 */ /* 0x000fe20008001223 */
[----:B--2---:R-:W-:Y:S01]  /*ec90*/  R2UR UR33, R2 ;  /* 0x00000000022172ca */ /* 0x004fe200000e0000 */
[----:B------:R-:W-:Y:S02]  /*eca0*/  USHF.R.U32.HI UR4, URZ, UR31, UR35 ;  /* 0x0000001f3f047299 */ /* 0x000fe40008011623 */
[----:B------:R-:W-:Y:S01]  /*ecb0*/  FMUL R0, R0, UR38 ;  /* 0x0000002600007c20 */ /* 0x000fe20008400000 */
[----:B------:R-:W-:Y:S01]  /*ecc0*/  UIADD3 UR31, UP0, URZ, -UR6, URZ ;  /* 0x800000063f1f7290 */ /* 0x000fe2000ff1e03f */
[----:B------:R-:W-:Y:S01]  /*ecd0*/  UMOV UR10, UR36 ;  /* 0x00000024000a7c82 */ /* 0x000fe20008000000 */
[----:B------:R-:W-:Y:S02]  /*ece0*/  UMOV UR11, UR37 ;  /* 0x00000025000b7c82 */ /* 0x000fe40008000000 */
[----:B------:R-:W-:Y:S01]  /*ecf0*/  UIADD3.X UR9, URZ, ~UR4, URZ, UP0, !UPT ;  /* 0x800000043f097290 */ /* 0x000fe200087fe43f */
[----:B------:R-:W0:Y:S01]  /*ed00*/  F2I.U32.TRUNC.NTZ R0, R0 ;  /* 0x0000000000007305 */ /* 0x000e22000020f000 */
[----:B------:R-:W-:Y:S01]  /*ed10*/  ULDC UR44, c[0x0][0x658] ;  /* 0x00019600002c7ab9 */ /* 0x000fe20000000800 */
[----:B------:R-:W-:Y:S01]  /*ed20*/  ULDC.64 UR4, c[0x0][0x620] ;  /* 0x0001880000047ab9 */ /* 0x000fe20000000a00 */
[----:B------:R-:W-:Y:S01]  /*ed30*/  UMOV UR35, 0xffffffff ;  /* 0xffffffff00237882 */ /* 0x000fe20000000000 */
[----:B------:R-:W-:-:S02]  /*ed40*/  UIMAD UR9, UR9, UR4, URZ ;  /* 0x00000004090972a4 */ /* 0x000fc4000f8e023f */
[----:B------:R-:W-:Y:S02]  /*ed50*/  UIMAD.WIDE.U32 UR10, UR31, UR4, UR10 ;  /* 0x000000041f0a72a5 */ /* 0x000fe4000f8e000a */
[----:B------:R-:W-:Y:S01]  /*ed60*/  UIMAD UR9, UR31, UR5, UR9 ;  /* 0x000000051f0972a4 */ /* 0x000fe2000f8e0209 */
[----:B------:R-:W-:Y:S02]  /*ed70*/  ULDC UR32, c[0x0][0x618] ;  /* 0x0001860000207ab9 */ /* 0x000fe40000000800 */
[----:B------:R-:W-:Y:S01]  /*ed80*/  ULDC.64 UR4, c[0x0][0x640] ;  /* 0x0001900000047ab9 */ /* 0x000fe20000000a00 */
[----:B------:R-:W-:Y:S01]  /*ed90*/  UIADD3 UR9, UR11, UR9, URZ ;  /* 0x000000090b097290 */ /* 0x000fe2000fffe03f */
[----:B------:R-:W-:Y:S01]  /*eda0*/  ISETP.NE.U32.AND P1, PT, RZ, UR4, PT ;  /* 0x00000004ff007c0c */ /* 0x000fe2000bf25070 */
[----:B------:R-:W-:Y:S01]  /*edb0*/  USHF.L.U32 UR37, UR35, UR44, URZ ;  /* 0x0000002c23257299 */ /* 0x000fe2000800063f */
[----:B0-----:R-:W-:Y:S01]  /*edc0*/  R2UR UR39, R0 ;  /* 0x00000000002772ca */ /* 0x001fe200000e0000 */
[----:B------:R-:W-:Y:S01]  /*edd0*/  USHF.R.U64 UR35, UR10, UR32, UR9 ;  /* 0x000000200a237299 */ /* 0x000fe20008001209 */
[----:B------:R-:W-:Y:S01]  /*ede0*/  ISETP.NE.AND.EX P1, PT, RZ, UR5, PT, P1 ;  /* 0x00000005ff007c0c */ /* 0x000fe2000bf25310 */
[----:B------:R-:W-:Y:S01]  /*edf0*/  USHF.R.U32.HI UR9, URZ, UR32, UR9 ;  /* 0x000000203f097299 */ /* 0x000fe20008011609 */
[----:B------:R-:W-:Y:S01]  /*ee00*/  ULDC UR42, c[0x0][0x608] ;  /* 0x00018200002a7ab9 */ /* 0x000fe20000000800 */
[----:B------:R-:W-:-:S02]  /*ee10*/  UIADD3 UR10, -UR33, URZ, URZ ;  /* 0x0000003f210a7290 */ /* 0x000fc4000fffe13f */
[----:B------:R-:W-:Y:S02]  /*ee20*/  USHF.R.U64 UR38, UR35, UR42, UR9 ;  /* 0x0000002a23267299 */ /* 0x000fe40008001209 */
[----:B------:R-:W-:Y:S01]  /*ee30*/  USHF.R.U32.HI UR9, URZ, UR42, UR9 ;  /* 0x0000002a3f097299 */ /* 0x000fe20008011609 */
[----:B------:R-:W-:-:S03]  /*ee40*/  UMOV UR36, 0x1 ;  /* 0x0000000100247882 */ /* 0x000fc60000000000 */
[----:B------:R-:W-:Y:S02]  /*ee50*/  UIADD3 UR43, -UR39, URZ, URZ ;  /* 0x0000003f272b7290 */ /* 0x000fe4000fffe13f */
[----:B------:R-:W-:Y:S01]  /*ee60*/  USHF.R.U64 UR39, UR38, UR44, UR9 ;  /* 0x0000002c26277299 */ /* 0x000fe20008001209 */
[----:B------:R-:W-:Y:S01]  /*ee70*/  ULDC UR40, c[0x0][0x144] ;  /* 0x0000510000287ab9 */ /* 0x000fe20000000800 */
[----:B------:R-:W-:Y:S01]  /*ee80*/  ULDC UR31, c[0x0][0x600] ;  /* 0x00018000001f7ab9 */ /* 0x000fe20000000800 */
[----:B------:R-:W-:Y:S02]  /*ee90*/  USHF.L.U32 UR36, UR36, UR44, URZ ;  /* 0x0000002c24247299 */ /* 0x000fe4000800063f */
[----:B------:R-:W-:Y:S02]  /*eea0*/  USHF.R.U32.HI UR33, URZ, UR44, UR9 ;  /* 0x0000002c3f217299 */ /* 0x000fe40008011609 */
[----:B------:R-:W-:Y:S02]  /*eeb0*/  UIADD3 UR34, UR31, -0x1, URZ ;  /* 0xffffffff1f227890 */ /* 0x000fe4000fffe03f */
[----:B------:R-:W-:-:S02]  /*eec0*/  ULOP3.LUT UR37, URZ, UR37, URZ, 0x33, !UPT ;  /* 0x000000253f257292 */ /* 0x000fc4000f8e333f */
[----:B------:R-:W-:Y:S01]  /*eed0*/  UIMAD UR40, UR40, UR10, UR8 ;  /* 0x0000000a282872a4 */ /* 0x000fe2000f8e0208 */
[----:B------:R-:W-:Y:S01]  /*eee0*/  ULDC UR46, c[0x0][0x148] ;  /* 0x00005200002e7ab9 */ /* 0x000fe20000000800 */
[----:B------:R-:W-:Y:S01]  /*eef0*/  ULDC UR44, c[0x0][0x648] ;  /* 0x00019200002c7ab9 */ /* 0x000fe20000000800 */
[----:B------:R-:W-:Y:S01]  /*ef00*/  ULDC UR45, c[0x0][0x638] ;  /* 0x00018e00002d7ab9 */ /* 0x000fe20000000800 */
[----:B------:R-:W-:Y:S01]  /*ef10*/  UMOV UR32, UR39 ;  /* 0x0000002700207c82 */ /* 0x000fe20008000000 */
[----:B------:R-:W-:Y:S07]  /*ef20*/  @!P1 BRA `(.L_x_299) ;  /* 0x0000000000289947 */ /* 0x000fee0003800000 */
        /* <DEDUP_REMOVED lines=10> */
.L_x_299:
[----:B------:R-:W-:Y:S01]  /*efd0*/  USHF.R.U64 UR4, UR32, UR44, UR33 ;  /* 0x0000002c20047299 */ /* 0x000fe20008001221 */
[----:B------:R-:W-:Y:S01]  /*efe0*/  IMAD.U32 R4, RZ, RZ, UR6 ;  /* 0x00000006ff047e24 */ /* 0x000fe2000f8e00ff */
[----:B------:R-:W-:Y:S01]  /*eff0*/  ULOP3.LUT UR37, UR38, UR37, URZ, 0xc0, !UPT ;  /* 0x0000002526257292 */ /* 0x000fe2000f8ec03f */
[----:B------:R-:W-:Y:S01]  /*f000*/  IMAD.MOV.U32 R0, RZ, RZ, 0x1 ;  /* 0x00000001ff007424 */ /* 0x000fe200078e00ff */
[----:B------:R-:W-:Y:S02]  /*f010*/  UIADD3 UR5, -UR4, URZ, URZ ;  /* 0x0000003f04057290 */ /* 0x000fe4000fffe13f */
[----:B------:R-:W-:Y:S01]  /*f020*/  @UP2 UIMAD UR40, UR46, UR43, UR41 ;  /* 0x0000002b2e2822a4 */ /* 0x000fe2000f8e0229 */
[----:B------:R2:W-:Y:S01]  /*f030*/  STL [R1+0x70], R4 ;  /* 0x0000700401007387 */ /* 0x0005e20000100800 */
[----:B------:R-:W-:Y:S02]  /*f040*/  ULOP3.LUT UR34, UR35, UR34, URZ, 0xc0, !UPT ;  /* 0x0000002223227292 */ /* 0x000fe4000f8ec03f */
[----:B------:R-:W-:-:S02]  /*f050*/  UIMAD UR36, UR36, UR4, UR37 ;  /* 0x00000004242472a4 */ /* 0x000fc4000f8e0225 */
        /* <DEDUP_REMOVED lines=10> */
.L_x_297:
[----:B------:R-:W-:Y:S01]  /*f100*/  UIADD3 UR15, UR27, UR15, URZ ;  /* 0x0000000f1b0f7290 */ /* 0x000fe2000fffe03f */
[----:B------:R-:W-:Y:S01]  /*f110*/  LOP3.LUT P1, RZ, R0, 0xff, RZ, 0xc0, !PT ;  /* 0x000000ff00ff7812 */ /* 0x000fe2000782c0ff */
[----:B------:R-:W-:Y:S02]  /*f120*/  ULOP3.LUT UR29, UR29, 0x1, URZ, 0x3c, !UPT ;  /* 0x000000011d1d7892 */ /* 0x000fe4000f8e3c3f */
[----:B------:R-:W-:Y:S02]  /*f130*/  USHF.R.U32.HI UR4, URZ, 0x2, UR15 ;  /* 0x000000023f047899 */ /* 0x000fe4000801160f */
[----:B------:R-:W-:Y:S02]  /*f140*/  UISETP.GT.U32.AND UP0, UPT, UR15, 0x3, UPT ;  /* 0x000000030f00788c */ /* 0x000fe4000bf04070 */
[----:B------:R-:W-:Y:S02]  /*f150*/  ULOP3.LUT UR4, UR4, 0x1, URZ, 0xc0, !UPT ;  /* 0x0000000104047892 */ /* 0x000fe4000f8ec03f */
[----:B------:R-:W-:-:S02]  /*f160*/  UISETP.LT.U32.AND UP0, UPT, UR27, 0x4, UP0 ;  /* 0x000000041b00788c */ /* 0x000fc40008701070 */
[----:B------:R-:W-:Y:S02]  /*f170*/  UISETP.NE.U32.AND UP1, UPT, UR4, 0x1, UPT ;  /* 0x000000010400788c */ /* 0x000fe4000bf25070 */
[----:B------:R-:W-:Y:S02]  /*f180*/  USEL UR5, URZ, 0x1, !UP0 ;  /* 0x000000013f057887 */ /* 0x000fe4000c000000 */
[----:B------:R-:W-:Y:S02]  /*f190*/  UISETP.GT.U32.AND UP1, UPT, UR27, 0x3, !UP1 ;  /* 0x000000031b00788c */ /* 0x000fe4000cf24070 */
[----:B------:R-:W-:Y:S02]  /*f1a0*/  ULOP3.LUT UR15, UR15, 0x3, URZ, 0xc0, !UPT ;  /* 0x000000030f0f7892 */ /* 0x000fe4000f8ec03f */
[----:B------:R-:W-:-:S04]  /*f1b0*/  USEL UR4, URZ, 0x1, !UP1 ;  /* 0x000000013f047887 */ /* 0x000fc8000c800000 */
[----:B------:R-:W-:Y:S01]  /*f1c0*/  ULOP3.LUT UR23, UR4, UR23, UR5, 0x96, !UPT ;  /* 0x0000001704177292 */ /* 0x000fe2000f8e9605 */
[----:B------:R-:W-:Y:S11]  /*f1d0*/  @P1 BRA `(.L_x_300) ;  /* 0xffffff2400781947 */ /* 0x000ff6000383ffff */
[----:B------:R-:W-:Y:S05]  /*f1e0*/  EXIT ;  /* 0x000000000000794d */ /* 0x000fea0003800000 */
.L_x_16:
[----:B------:R-:W-:-:S08]  /*f1f0*/  ISETP.NE.AND P0, PT, RZ, UR6, PT ;  /* 0x00000006ff007c0c */ /* 0x000fd0000bf05270 */
[----:B0-2---:R-:W0:-:S00]  /*f200*/  USETMAXREG.DEALLOC.CTAPOOL 0x28 ;  /* 0x00000028000079c8 */ /* 0x005e0000080e0500 */
[----:B------:R-:W-:Y:S05]  /*f210*/  @P0 EXIT ;  /* 0x000000000000094d */ /* 0x000fea0003800000 */
[----:B0-----:R-:W-:Y:S01]  /*f220*/  LOP3.LUT P0, RZ, R3, 0xff, RZ, 0xc0, !PT ;  /* 0x000000ff03ff7812 */ /* 0x001fe2000780c0ff */
[----:B------:R-:W-:Y:S02]  /*f230*/  IMAD.MOV.U32 R9, RZ, RZ, 0x1 ;  /* 0x00000001ff097424 */ /* 0x000fe400078e00ff */
[----:B------:R-:W-:-:S10]  /*f240*/  IMAD.MOV.U32 R8, RZ, RZ, RZ ;  /* 0x000000ffff087224 */ /* 0x000fd400078e00ff */
[----:B------:R-:W-:Y:S05]  /*f250*/  @!P0 BRA `(.L_x_301) ;  /* 0x0000000c00688947 */ /* 0x000fea0003800000 */
[----:B------:R-:W0:Y:S01]  /*f260*/  S2UR UR9, SR_CgaCtaId ;  /* 0x00000000000979c3 */ /* 0x000e220000008800 */
[----:B------:R-:W-:Y:S01]  /*f270*/  LOP3.LUT P0, RZ, R0, 0x1f, RZ, 0xc0, !PT ;  /* 0x0000001f00ff7812 */ /* 0x000fe2000780c0ff */
[----:B------:R-:W-:Y:S01]  /*f280*/  ULDC UR5, c[0x0][0x658] ;  /* 0x0001960000057ab9 */ /* 0x000fe20000000800 */
[----:B------:R-:W-:Y:S01]  /*f290*/  UMOV UR6, 0xffffffff ;  /* 0xffffffff00067882 */ /* 0x000fe20000000000 */
[----:B------:R-:W-:Y:S01]  /*f2a0*/  BSSY B0, `(.L_x_301) ;  /* 0x00000d5000007945 */ /* 0x000fe20003800000 */
[----:B------:R-:W-:Y:S01]  /*f2b0*/  USHF.L.U32 UR6, UR6, UR5, URZ ;  /* 0x0000000506067299 */ /* 0x000fe2000800063f */
[C---:B------:R-:W-:Y:S01]  /*f2c0*/  ISETP.NE.AND P3, PT, R2.reuse, RZ, PT ;  /* 0x000000ff0200720c */ /* 0x040fe20003f65270 */
[----:B------:R-:W-:Y:S01]  /*f2d0*/  IMAD.MOV.U32 R0, RZ, RZ, 0x1 ;  /* 0x00000001ff007424 */ /* 0x000fe200078e00ff */
[----:B------:R-:W-:Y:S01]  /*f2e0*/  ISETP.NE.OR P0, PT, R2, RZ, !P0 ;  /* 0x000000ff0200720c */ /* 0x000fe20004705670 */
[----:B------:R-:W-:Y:S01]  /*f2f0*/  IMAD.MOV.U32 R9, RZ, RZ, 0x1 ;  /* 0x00000001ff097424 */ /* 0x000fe200078e00ff */
[----:B------:R-:W-:Y:S01]  /*f300*/  ULDC UR4, c[0x0][0x600] ;  /* 0x0001800000047ab9 */ /* 0x000fe20000000800 */
[----:B------:R-:W-:Y:S01]  /*f310*/  IMAD.MOV.U32 R8, RZ, RZ, RZ ;  /* 0x000000ffff087224 */ /* 0x000fe200078e00ff */
[----:B------:R-:W-:Y:S01]  /*f320*/  UMOV UR8, 0x1 ;  /* 0x0000000100087882 */ /* 0x000fe20000000000 */
[----:B------:R-:W-:-:S02]  /*f330*/  UIADD3 UR25, UR13, 0x1, URZ ;  /* 0x000000010d197890 */ /* 0x000fc4000fffe03f */
[----:B------:R-:W-:Y:S02]  /*f340*/  ULOP3.LUT UR28, UR7, 0x2, URZ, 0xfc, !UPT ;  /* 0x00000002071c7892 */ /* 0x000fe4000f8efc3f */
[----:B------:R-:W-:Y:S02]  /*f350*/  UIADD3 UR4, UR4, -0x1, URZ ;  /* 0xffffffff04047890 */ /* 0x000fe4000fffe03f */
[----:B------:R-:W-:Y:S02]  /*f360*/  USHF.L.U32 UR5, UR8, UR5, URZ ;  /* 0x0000000508057299 */ /* 0x000fe4000800063f */
[----:B------:R-:W-:Y:S01]  /*f370*/  ULOP3.LUT UR6, URZ, UR6, URZ, 0x33, !UPT ;  /* 0x000000063f067292 */ /* 0x000fe2000f8e333f */
[----:B------:R-:W-:Y:S01]  /*f380*/  ULDC.64 UR26, c[0x0][0x198] ;  /* 0x00006600001a7ab9 */ /* 0x000fe20000000a00 */
[----:B0-----:R-:W-:-:S10]  /*f390*/  IMAD.U32 R10, RZ, RZ, UR9 ;  /* 0x00000009ff0a7e24 */ /* 0x001fd4000f8e00ff */
.L_x_313:
[----:B------:R-:W-:-:S03]  /*f3a0*/  UMOV UR8, 0xffffffff ;  /* 0xffffffff00087882 */ /* 0x000fc60000000000 */
[----:B01----:R-:W-:Y:S05]  /*f3b0*/  BRA.DIV UR8, `(.L_x_302) ;  /* 0x00000012083c7947 */ /* 0x003fea000b800000 */
[----:B------:R-:W-:-:S13]  /*f3c0*/  ELECT P1, URZ, PT ;  /* 0x00000000003f782f */ /* 0x000fda0003820000 */
.L_x_326:
[----:B------:R-:W0:Y:S01]  /*f3d0*/  LDC R2, c[0x0][0x28c] ;  /* 0x0000a300ff027b82 */ /* 0x000e220000000800 */
[----:B------:R-:W-:Y:S01]  /*f3e0*/  BSSY B1, `(.L_x_303) ;  /* 0x000003f000017945 */ /* 0x000fe20003800000 */
[----:B0-----:R-:W-:-:S13]  /*f3f0*/  ISETP.LT.OR P1, PT, R2, 0x1, !P1 ;  /* 0x000000010200780c */ /* 0x001fda0004f21670 */
[----:B------:R-:W-:Y:S05]  /*f400*/  @P1 BRA `(.L_x_304) ;  /* 0x0000000000f01947 */ /* 0x000fea0003800000 */
[----:B------:R-:W2:Y:S04]  /*f410*/  LDL.LU R4, [R1+0x80] ;  /* 0x0000800001047983 */ /* 0x000ea80000300800 */
[----:B------:R-:W3:Y:S01]  /*f420*/  LDL.LU R3, [R1+0x84] ;  /* 0x0000840001037983 */ /* 0x000ee20000300800 */
[----:B------:R-:W-:Y:S02]  /*f430*/  IMAD.MOV.U32 R13, RZ, RZ, RZ ;  /* 0x000000ffff0d7224 */ /* 0x000fe400078e00ff */
[----:B------:R-:W-:Y:S02]  /*f440*/  IMAD.U32 R14, RZ, RZ, UR25 ;  /* 0x00000019ff0e7e24 */ /* 0x000fe4000f8e00ff */
[----:B------:R-:W-:Y:S02]  /*f450*/  IMAD.MOV.U32 R2, RZ, RZ, R9 ;  /* 0x000000ffff027224 */ /* 0x000fe400078e0009 */
[----:B--2---:R-:W-:-:S02]  /*f460*/  IMAD R10, R4, 0x2, R10 ;  /* 0x00000002040a7824 */ /* 0x004fc400078e020a */
[----:B---3--:R-:W-:Y:S02]  /*f470*/  IMAD.SHL.U32 R7, R3, 0x100, RZ ;  /* 0x0000010003077824 */ /* 0x008fe400078e00ff */
[----:B------:R-:W-:Y:S02]  /*f480*/  IMAD.MOV.U32 R3, RZ, RZ, R8 ;  /* 0x000000ffff037224 */ /* 0x000fe400078e0008 */
[----:B------:R-:W-:-:S07]  /*f490*/  IMAD.SHL.U32 R6, R10, 0x20, RZ ;  /* 0x000000200a067824 */ /* 0x000fce00078e00ff */
.L_x_308:
[----:B------:R-:W0:Y:S01]  /*f4a0*/  S2UR UR8, SR_CgaCtaId ;  /* 0x00000000000879c3 */ /* 0x000e220000008800 */
[----:B------:R-:W-:Y:S02]  /*f4b0*/  MOV R5, 0x400 ;  /* 0x0000040000057802 */ /* 0x000fe40000000f00 */
[----:B------:R-:W-:Y:S01]  /*f4c0*/  SHF.L.U32 R4, R2, 0x1f, RZ ;  /* 0x0000001f02047819 */ /* 0x000fe200000006ff */
[----:B0-----:R-:W-:-:S05]  /*f4d0*/  IMAD.U32 R10, RZ, RZ, UR8 ;  /* 0x00000008ff0a7e24 */ /* 0x001fca000f8e00ff */
[----:B------:R-:W-:Y:S02]  /*f4e0*/  LEA R12, R10, R5, 0x18 ;  /* 0x000000050a0c7211 */ /* 0x000fe400078ec0ff */
[----:B------:R-:W0:Y:S03]  /*f4f0*/  @!P3 LDC R5, c[0x0][0x500] ;  /* 0x00014000ff05bb82 */ /* 0x000e260000000800 */
[----:B------:R-:W-:-:S04]  /*f500*/  IMAD R11, R3, 0x8, R12 ;  /* 0x00000008030b7824 */ /* 0x000fc800078e020c */
[----:B------:R-:W1:Y:S02]  /*f510*/  SYNCS.PHASECHK.TRANS64.TRYWAIT P1, [R11+URZ+0x20], R4 ;  /* 0x000020040b0075a7 */ /* 0x000e64000802017f */
[----:B-1----:R-:W-:Y:S05]  /*f520*/  @!P1 BRA `(.L_x_305) ;  /* 0x0000001000009947 */ /* 0x002fea0003800000 */
.L_x_327:
[----:B------:R-:W-:Y:S01]  /*f530*/  UPRMT UR8, UR28, 0x9910, URZ ;  /* 0x000099101c087896 */ /* 0x000fe2000800003f */
[----:B0-----:R0:W-:Y:S03]  /*f540*/  @!P3 SYNCS.ARRIVE.TRANS64 RZ, [R11+URZ], R5 ;  /* 0x000000050bffb9a7 */ /* 0x0011e6000800003f */
[----:B------:R-:W-:-:S06]  /*f550*/  UISETP.NE.AND UP0, UPT, UR8, 0x2, UPT ;  /* 0x000000020800788c */ /* 0x000fcc000bf05270 */
[----:B------:R-:W-:-:S13]  /*f560*/  PLOP3.LUT P1, PT, PT, PT, UP0, 0x80, 0x0 ;  /* 0x000000000000781c */ /* 0x000fda0003f2f008 */
[----:B0-----:R-:W-:Y:S05]  /*f570*/  @P1 BRA `(.L_x_306) ;  /* 0x0000000000041947 */ /* 0x001fea0003800000 */
[----:B------:R-:W-:Y:S01]  /*f580*/  BPT.TRAP 0x1 ;  /* 0x000000040000795c */ /* 0x000fe20000300000 */
.L_x_306:
[----:B------:R-:W-:Y:S05]  /*f590*/  @P0 BRA `(.L_x_307) ;  /* 0x0000000000040947 */ /* 0x000fea0003800000 */
[----:B------:R-:W-:Y:S01]  /*f5a0*/  BPT.TRAP 0x1 ;  /* 0x000000040000795c */ /* 0x000fe20000300000 */
.L_x_307:
[----:B------:R-:W2:Y:S01]  /*f5b0*/  LDL R5, [R1+0x70] ;  /* 0x0000700001057983 */ /* 0x000ea20000100800 */
[----:B-1----:R-:W-:Y:S01]  /*f5c0*/  IMAD R4, R3, 0x2, R10 ;  /* 0x0000000203047824 */ /* 0x002fe200078e020a */
[----:B------:R-:W-:Y:S01]  /*f5d0*/  R2UR UR22, R6 ;  /* 0x00000000061672ca */ /* 0x000fe200000e0000 */
[----:B------:R-:W-:Y:S01]  /*f5e0*/  VIADD R14, R14, 0xffffffff ;  /* 0xffffffff0e0e7836 */ /* 0x000fe20000000000 */
[----:B------:R-:W-:Y:S01]  /*f5f0*/  R2UR UR9, R11 ;  /* 0x000000000b0972ca */ /* 0x000fe200000e0000 */
[--C-:B------:R-:W-:Y:S01]  /*f600*/  IMAD.U32 R4, R4, 0x1000, R12.reuse ;  /* 0x0000100004047824 */ /* 0x100fe200078e000c */
[----:B------:R-:W-:Y:S01]  /*f610*/  UIADD3 UR18, UP0, UR26, 0xf0, URZ ;  /* 0x000000f01a127890 */ /* 0x000fe2000ff1e03f */
[----:B------:R-:W-:Y:S01]  /*f620*/  IMAD R12, R3, 0x8000, R12 ;  /* 0x00008000030c7824 */ /* 0x000fe200078e020c */
[----:B------:R-:W-:Y:S01]  /*f630*/  R2UR UR10, R13 ;  /* 0x000000000d0a72ca */ /* 0x000fe200000e0000 */
[----:B------:R-:W-:Y:S01]  /*f640*/  UIADD3 UR30, UP1, UR26, 0x1f0, URZ ;  /* 0x000001f01a1e7890 */ /* 0x000fe2000ff3e03f */
[----:B------:R-:W-:Y:S01]  /*f650*/  R2UR UR8, R4 ;  /* 0x00000000040872ca */ /* 0x000fe200000e0000 */
[----:B------:R-:W-:Y:S01]  /*f660*/  UIADD3.X UR19, URZ, UR27, URZ, UP0, !UPT ;  /* 0x0000001b3f137290 */ /* 0x000fe200087fe43f */
[----:B------:R-:W-:Y:S01]  /*f670*/  R2UR UR11, R12 ;  /* 0x000000000c0b72ca */ /* 0x000fe200000e0000 */
[----:B------:R-:W-:Y:S01]  /*f680*/  VIADD R3, R3, 0x1 ;  /* 0x0000000103037836 */ /* 0x000fe20000000000 */
[----:B------:R-:W-:Y:S01]  /*f690*/  R2UR UR23, R7 ;  /* 0x00000000071772ca */ /* 0x000fe200000e0000 */
[----:B------:R-:W-:Y:S01]  /*f6a0*/  UIADD3.X UR31, URZ, UR27, URZ, UP1, !UPT ;  /* 0x0000001b3f1f7290 */ /* 0x000fe20008ffe43f */
[----:B------:R-:W-:Y:S01]  /*f6b0*/  ISETP.GT.AND P2, PT, R14, 0x1, PT ;  /* 0x000000010e00780c */ /* 0x000fe20003f44270 */
[----:B------:R-:W-:Y:S01]  /*f6c0*/  UMOV UR24, 0x30000 ;  /* 0x0003000000187882 */ /* 0x000fe20000000000 */
[----:B------:R-:W-:Y:S01]  /*f6d0*/  UMOV UR20, 0x0 ;  /* 0x0000000000147882 */ /* 0x000fe20000000000 */
[----:B------:R-:W-:Y:S01]  /*f6e0*/  UMOV UR21, 0x10000000 ;  /* 0x1000000000157882 */ /* 0x000fe20000000000 */
[----:B------:R-:W-:Y:S01]  /*f6f0*/  ISETP.NE.AND P1, PT, R3, 0x4, PT ;  /* 0x000000040300780c */ /* 0x000fe20003f25270 */
[----:B------:R-:W-:-:S02]  /*f700*/  VIADD R13, R13, 0x80 ;  /* 0x000000800d0d7836 */ /* 0x000fc40000000000 */
[----:B------:R-:W-:Y:S01]  /*f710*/  UIADD3 UR8, UR8, 0x180, URZ ;  /* 0x0000018008087890 */ /* 0x000fe2000fffe03f */
[----:B------:R-:W-:Y:S01]  /*f720*/  SEL R3, R3, RZ, P1 ;  /* 0x000000ff03037207 */ /* 0x000fe20000800000 */
[----:B------:R-:W-:-:S03]  /*f730*/  UIADD3 UR15, UR11, 0x8180, URZ ;  /* 0x000081800b0f7890 */ /* 0x000fc6000fffe03f */
[----:B------:R-:W-:Y:S01]  /*f740*/  UMOV UR11, UR22 ;  /* 0x00000016000b7c82 */ /* 0x000fe20008000000 */
[----:B--2---:R-:W-:Y:S02]  /*f750*/  R2UR UR12, R5 ;  /* 0x00000000050c72ca */ /* 0x004fe400000e0000 */
[----:B------:R-:W-:-:S04]  /*f760*/  SEL R5, RZ, 0x1, P1 ;  /* 0x00000001ff057807 */ /* 0x000fc80000800000 */
[----:B------:R-:W-:-:S07]  /*f770*/  LOP3.LUT R2, R2, R5, RZ, 0x3c, !PT ;  /* 0x0000000502027212 */ /* 0x000fce00078e3cff */
[----:B------:R0:W-:Y:S02]  /*f780*/  UTMALDG.3D.MULTICAST [UR8], [UR18], UR24, desc[UR20] ;  /* 0x00001408120073b4 */ /* 0x0001e40008011818 */
[----:B0-----:R-:W-:Y:S01]  /*f790*/  UMOV UR8, UR15 ;  /* 0x0000000f00087c82 */ /* 0x001fe20008000000 */
[----:B------:R-:W-:Y:S02]  /*f7a0*/  UMOV UR11, UR23 ;  /* 0x00000017000b7c82 */ /* 0x000fe40008000000 */
[----:B------:R0:W-:Y:S02]  /*f7b0*/  UTMALDG.3D [UR8], [UR30], desc[UR20] ;  /* 0x000014081e0075b4 */ /* 0x0001e40008011000 */
[----:B0-----:R-:W-:Y:S05]  /*f7c0*/  @P2 BRA `(.L_x_308) ;  /* 0xfffffffc00342947 */ /* 0x001fea000383ffff */
.L_x_304:
[----:B------:R-:W-:Y:S05]  /*f7d0*/  BSYNC B1 ;  /* 0x0000000000017941 */ /* 0x000fea0003800000 */
.L_x_303:
[----:B------:R-:W2:Y:S01]  /*f7e0*/  LDL.LU R16, [R1+0x78] ;  /* 0x0000780001107983 */ /* 0x000ea20000300800 */
[----:B------:R-:W-:Y:S01]  /*f7f0*/  LOP3.LUT P4, RZ, R0, 0xff, RZ, 0xc0, !PT ;  /* 0x000000ff00ff7812 */ /* 0x000fe2000788c0ff */
[----:B------:R-:W-:Y:S01]  /*f800*/  VIADD R8, R8, UR13 ;  /* 0x0000000d08087c36 */ /* 0x000fe20008000000 */
[----:B------:R-:W-:Y:S01]  /*f810*/  ULDC.64 UR8, c[0x0][0x650] ;  /* 0x0001940000087ab9 */ /* 0x000fe20000000a00 */
[----:B------:R-:W3:Y:S01]  /*f820*/  LDL.LU R15, [R1+0x7c] ;  /* 0x00007c00010f7983 */ /* 0x000ee20000300800 */
[----:B------:R-:W-:Y:S01]  /*f830*/  IMAD.MOV.U32 R5, RZ, RZ, -0x1 ;  /* 0xffffffffff057424 */ /* 0x000fe200078e00ff */
[----:B------:R-:W-:Y:S01]  /*f840*/  BSSY B1, `(.L_x_309) ;  /* 0x0000078000017945 */ /* 0x000fe20003800000 */
[----:B------:R-:W-:Y:S01]  /*f850*/  IMAD.MOV.U32 R4, RZ, RZ, -0x1 ;  /* 0xffffffffff047424 */ /* 0x000fe200078e00ff */
[----:B------:R-:W-:Y:S01]  /*f860*/  SHF.R.U32.HI R0, RZ, 0x2, R8 ;  /* 0x00000002ff007819 */ /* 0x000fe20000011608 */
[----:B------:R-:W-:Y:S01]  /*f870*/  IMAD.U32 R2, RZ, RZ, UR13 ;  /* 0x0000000dff027e24 */ /* 0x000fe2000f8e00ff */
[----:B------:R-:W-:-:S02]  /*f880*/  ISETP.GT.U32.AND P1, PT, R8, 0x3, PT ;  /* 0x000000030800780c */ /* 0x000fc40003f24070 */
[----:B------:R-:W-:Y:S02]  /*f890*/  LOP3.LUT R0, R0, 0x1, RZ, 0xc0, !PT ;  /* 0x0000000100007812 */ /* 0x000fe400078ec0ff */
[----:B------:R-:W0:Y:S01]  /*f8a0*/  @P4 S2R R10, SR_CgaCtaId ;  /* 0x00000000000a4919 */ /* 0x000e220000008800 */
[----:B------:R-:W-:Y:S02]  /*f8b0*/  @P4 MOV R3, 0x400 ;  /* 0x0000040000034802 */ /* 0x000fe40000000f00 */
[----:B------:R-:W-:Y:S02]  /*f8c0*/  ISETP.LT.U32.AND P1, PT, R2, 0x4, P1 ;  /* 0x000000040200780c */ /* 0x000fe40000f21070 */
[----:B------:R-:W-:Y:S02]  /*f8d0*/  ISETP.NE.U32.AND P2, PT, R0, 0x1, PT ;  /* 0x000000010000780c */ /* 0x000fe40003f45070 */
[----:B------:R-:W-:Y:S02]  /*f8e0*/  SEL R0, RZ, 0x1, !P1 ;  /* 0x00000001ff007807 */ /* 0x000fe40004800000 */
[----:B------:R-:W-:-:S02]  /*f8f0*/  ISETP.GT.U32.AND P2, PT, R2, 0x3, !P2 ;  /* 0x000000030200780c */ /* 0x000fc40005744070 */
[----:B------:R-:W-:Y:S02]  /*f900*/  LOP3.LUT R8, R8, 0x3, RZ, 0xc0, !PT ;  /* 0x0000000308087812 */ /* 0x000fe400078ec0ff */
[----:B------:R-:W-:-:S04]  /*f910*/  SEL R2, RZ, 0x1, !P2 ;  /* 0x00000001ff027807 */ /* 0x000fc80005000000 */
[----:B------:R-:W-:Y:S02]  /*f920*/  LOP3.LUT R9, R2, R9, R0, 0x96, !PT ;  /* 0x0000000902097212 */ /* 0x000fe400078e9600 */
[----:B------:R-:W-:Y:S02]  /*f930*/  PRMT R2, RZ, 0x7610, R2 ;  /* 0x00007610ff027816 */ /* 0x000fe40000000002 */
[----:B------:R-:W-:Y:S02]  /*f940*/  PRMT R0, RZ, 0x7610, R0 ;  /* 0x00007610ff007816 */ /* 0x000fe40000000000 */
[----:B0-----:R-:W-:-:S04]  /*f950*/  @P4 LEA R3, R10, R3, 0x18 ;  /* 0x000000030a034211 */ /* 0x001fc800078ec0ff */
[----:B------:R0:W-:Y:S02]  /*f960*/  @P4 SYNCS.ARRIVE.TRANS64.A1T0 RZ, [R3+URZ+0x78], RZ ;  /* 0x000078ff03ff49a7 */ /* 0x0001e4000810003f */
[----:B0-----:R-:W-:Y:S01]  /*f970*/  IMAD.MOV.U32 R3, RZ, RZ, -0x1 ;  /* 0xffffffffff037424 */ /* 0x001fe200078e00ff */
[----:B---3--:R-:W-:-:S04]  /*f980*/  IADD3 R15, P4, R15, UR16, RZ ;  /* 0x000000100f0f7c10 */ /* 0x008fc8000ff9e0ff */
[----:B--2---:R-:W-:Y:S01]  /*f990*/  IADD3.X R16, R16, UR14, RZ, P4, !PT ;  /* 0x0000000e10107c10 */ /* 0x004fe2000a7fe4ff */
[----:B------:R0:W-:Y:S01]  /*f9a0*/  STL [R1+0x7c], R15 ;  /* 0x00007c0f01007387 */ /* 0x0001e20000100800 */
[----:B------:R-:W-:-:S03]  /*f9b0*/  ISETP.GE.U32.AND P4, PT, R15, UR8, PT ;  /* 0x000000080f007c0c */ /* 0x000fc6000bf86070 */
[----:B------:R0:W-:Y:S01]  /*f9c0*/  STL [R1+0x78], R16 ;  /* 0x0000781001007387 */ /* 0x0001e20000100800 */
[----:B------:R-:W-:-:S03]  /*f9d0*/  ISETP.GE.U32.AND.EX P1, PT, R16, UR9, PT, P4 ;  /* 0x0000000910007c0c */ /* 0x000fc6000bf26140 */
[----:B------:R0:W-:Y:S04]  /*f9e0*/  STL [R1+0x80], R5 ;  /* 0x0000800501007387 */ /* 0x0001e80000100800 */
[----:B------:R0:W-:Y:S04]  /*f9f0*/  STL [R1+0x84], R4 ;  /* 0x0000840401007387 */ /* 0x0001e80000100800 */
[----:B------:R0:W-:Y:S02]  /*fa00*/  STL [R1+0x70], R3 ;  /* 0x0000700301007387 */ /* 0x0001e40000100800 */
[----:B------:R-:W-:Y:S05]  /*fa10*/  @P1 BRA `(.L_x_310) ;  /* 0x0000000400681947 */ /* 0x000fea0003800000 */
[----:B------:R-:W0:Y:S01]  /*fa20*/  S2UR UR8, SR_CTAID.X ;  /* 0x00000000000879c3 */ /* 0x000e220000002500 */
[----:B------:R-:W-:Y:S01]  /*fa30*/  ULDC.64 UR10, c[0x0][0x628] ;  /* 0x00018a00000a7ab9 */ /* 0x000fe20000000a00 */
[----:B------:R-:W-:Y:S01]  /*fa40*/  ULDC UR9, c[0x0][0x150] ;  /* 0x0000540000097ab9 */ /* 0x000fe20000000800 */
[----:B------:R-:W-:Y:S01]  /*fa50*/  ISETP.NE.U32.AND P1, PT, RZ, UR10, PT ;  /* 0x0000000aff007c0c */ /* 0x000fe2000bf25070 */
[----:B------:R-:W-:Y:S01]  /*fa60*/  ULDC UR12, c[0x0][0x630] ;  /* 0x00018c00000c7ab9 */ /* 0x000fe20000000800 */
[----:B------:R-:W-:Y:S01]  /*fa70*/  ULDC UR18, c[0x0][0x154] ;  /* 0x0000550000127ab9 */ /* 0x000fe20000000800 */
[----:B------:R-:W-:Y:S01]  /*fa80*/  IMAD.MOV.U32 R2, RZ, RZ, R15 ;  /* 0x000000ffff027224 */ /* 0x000fe200078e000f */
[----:B------:R-:W-:Y:S01]  /*fa90*/  ISETP.NE.AND.EX P1, PT, RZ, UR11, PT, P1 ;  /* 0x0000000bff007c0c */ /* 0x000fe2000bf25310 */
[----:B------:R-:W1:Y:S01]  /*faa0*/  S2UR UR15, SR_CTAID.Y ;  /* 0x00000000000f79c3 */ /* 0x000e620000002600 */
[----:B0-----:R-:W-:-:S05]  /*fab0*/  I2FP.F32.U32 R3, UR8 ;  /* 0x0000000800037c45 */ /* 0x001fca0008201000 */
[----:B------:R-:W-:Y:S01]  /*fac0*/  FMUL R12, R3, UR9 ;  /* 0x00000009030c7c20 */ /* 0x000fe20008400000 */
[----:B------:R-:W-:-:S05]  /*fad0*/  IMAD.MOV.U32 R3, RZ, RZ, R16 ;  /* 0x000000ffff037224 */ /* 0x000fca00078e0010 */
[----:B------:R-:W-:Y:S05]  /*fae0*/  @!P1 BRA `(.L_x_311) ;  /* 0x0000000000289947 */ /* 0x000fea0003800000 */
[----:B------:R-:W-:Y:S02]  /*faf0*/  ULDC UR9, c[0x0][0x634] ;  /* 0x00018d0000097ab9 */ /* 0x000fe40000000800 */
[----:B------:R-:W-:-:S05]  /*fb00*/  IADD3 R7, P1, R15, UR9, RZ ;  /* 0x000000090f077c10 */ /* 0x000fca000ff3e0ff */
[----:B------:R-:W-:-:S04]  /*fb10*/  IMAD.X R11, RZ, RZ, R16, P1 ;  /* 0x000000ffff0b7224 */ /* 0x000fc800008e0610 */
[----:B------:R-:W-:-:S04]  /*fb20*/  IMAD.WIDE.U32 R4, R11, UR10, RZ ;  /* 0x0000000a0b047c25 */ /* 0x000fc8000f8e00ff */
[----:B------:R-:W-:-:S04]  /*fb30*/  IMAD.WIDE.U32 R4, P1, R7, UR11, R4 ;  /* 0x0000000b07047c25 */ /* 0x000fc8000f820004 */
[----:B------:R-:W-:-:S04]  /*fb40*/  IMAD.WIDE.U32 R6, R7, UR10, RZ ;  /* 0x0000000a07067c25 */ /* 0x000fc8000f8e00ff */
[----:B------:R-:W-:Y:S01]  /*fb50*/  IMAD.X R3, RZ, RZ, RZ, P1 ;  /* 0x000000ffff037224 */ /* 0x000fe200008e06ff */
[----:B------:R-:W-:Y:S01]  /*fb60*/  IADD3 RZ, P1, R7, R4, RZ ;  /* 0x0000000407ff7210 */ /* 0x000fe20007f3e0ff */
[----:B------:R-:W-:-:S04]  /*fb70*/  IMAD.MOV.U32 R2, RZ, RZ, R5 ;  /* 0x000000ffff027224 */ /* 0x000fc800078e0005 */
[----:B------:R-:W-:-:S08]  /*fb80*/  IMAD.WIDE.U32.X R2, R11, UR11, R2, P1 ;  /* 0x0000000b0b027c25 */ /* 0x000fd000088e0402 */
.L_x_311:
[--C-:B------:R-:W-:Y:S01]  /*fb90*/  SHF.R.U64 R11, R2, UR12, R3.reuse ;  /* 0x0000000c020b7c19 */ /* 0x100fe20008001203 */
[----:B------:R-:W0:Y:S01]  /*fba0*/  F2I.U32.TRUNC.NTZ R12, R12 ;  /* 0x0000000c000c7305 */ /* 0x000e22000020f000 */
[----:B------:R-:W-:Y:S01]  /*fbb0*/  SHF.R.U32.HI R2, RZ, UR12, R3 ;  /* 0x0000000cff027c19 */ /* 0x000fe20008011603 */
[----:B------:R-:W-:Y:S01]  /*fbc0*/  ULDC.64 UR10, c[0x0][0x620] ;  /* 0x00018800000a7ab9 */ /* 0x000fe20000000a00 */
[----:B------:R-:W-:Y:S01]  /*fbd0*/  IADD3 R5, P1, RZ, -R11, RZ ;  /* 0x8000000bff057210 */ /* 0x000fe20007f3e0ff */
[----:B------:R-:W-:Y:S01]  /*fbe0*/  IMAD.MOV.U32 R3, RZ, RZ, R16 ;  /* 0x000000ffff037224 */ /* 0x000fe200078e0010 */
[----:B-1----:R-:W-:Y:S01]  /*fbf0*/  I2FP.F32.U32 R4, UR15 ;  /* 0x0000000f00047c45 */ /* 0x002fe20008201000 */
[----:B------:R-:W-:Y:S01]  /*fc00*/  ULDC UR12, c[0x0][0x658] ;  /* 0x00019600000c7ab9 */ /* 0x000fe20000000800 */
[----:B------:R-:W-:Y:S01]  /*fc10*/  ULDC UR20, c[0x0][0x648] ;  /* 0x0001920000147ab9 */ /* 0x000fe20000000800 */
[----:B------:R-:W-:Y:S02]  /*fc20*/  IMAD.X R2, RZ, RZ, ~R2, P1 ;  /* 0x000000ffff027224 */ /* 0x000fe400008e0e02 */
[----:B------:R-:W-:Y:S01]  /*fc30*/  FMUL R6, R4, UR18 ;  /* 0x0000001204067c20 */ /* 0x000fe20008400000 */
[----:B------:R-:W-:Y:S01]  /*fc40*/  ULDC.64 UR18, c[0x0][0x640] ;  /* 0x0001900000127ab9 */ /* 0x000fe20000000a00 */
[----:B------:R-:W-:Y:S01]  /*fc50*/  IMAD R4, R2, UR10, RZ ;  /* 0x0000000a02047c24 */ /* 0x000fe2000f8e02ff */
[----:B------:R-:W-:Y:S01]  /*fc60*/  ISETP.NE.U32.AND P1, PT, RZ, UR18, PT ;  /* 0x00000012ff007c0c */ /* 0x000fe2000bf25070 */
[----:B------:R-:W-:Y:S01]  /*fc70*/  IMAD.MOV.U32 R2, RZ, RZ, R15 ;  /* 0x000000ffff027224 */ /* 0x000fe200078e000f */
[----:B0-----:R-:W-:Y:S01]  /*fc80*/  R2UR UR9, R12 ;  /* 0x000000000c0972ca */ /* 0x001fe200000e0000 */
[----:B------:R-:W0:Y:S01]  /*fc90*/  F2I.U32.TRUNC.NTZ R6, R6 ;  /* 0x0000000600067305 */ /* 0x000e22000020f000 */
[----:B------:R-:W1:Y:S01]  /*fca0*/  LDC R12, c[0x0][0x610] ;  /* 0x00018400ff0c7b82 */ /* 0x000e620000000800 */
[----:B------:R-:W-:Y:S01]  /*fcb0*/  IMAD.WIDE.U32 R2, R5, UR10, R2 ;  /* 0x0000000a05027c25 */ /* 0x000fe2000f8e0002 */
[----:B------:R-:W-:Y:S01]  /*fcc0*/  ULDC UR10, c[0x0][0x618] ;  /* 0x00018600000a7ab9 */ /* 0x000fe20000000800 */
[----:B------:R-:W-:-:S02]  /*fcd0*/  ISETP.NE.AND.EX P1, PT, RZ, UR19, PT, P1 ;  /* 0x00000013ff007c0c */ /* 0x000fc4000bf25310 */
[----:B------:R-:W-:-:S04]  /*fce0*/  IMAD R5, R5, UR11, R4 ;  /* 0x0000000b05057c24 */ /* 0x000fc8000f8e0204 */
[----:B------:R-:W-:-:S05]  /*fcf0*/  IMAD.IADD R3, R3, 0x1, R5 ;  /* 0x0000000103037824 */ /* 0x000fca00078e0205 */
[--C-:B------:R-:W-:Y:S02]  /*fd00*/  SHF.R.U64 R14, R2, UR10, R3.reuse ;  /* 0x0000000a020e7c19 */ /* 0x100fe40008001203 */
[----:B------:R-:W-:Y:S01]  /*fd10*/  SHF.R.U32.HI R3, RZ, UR10, R3 ;  /* 0x0000000aff037c19 */ /* 0x000fe20008011603 */
[----:B------:R-:W-:Y:S01]  /*fd20*/  ULDC UR10, c[0x0][0x608] ;  /* 0x00018200000a7ab9 */ /* 0x000fe20000000800 */
[----:B0-----:R-:W-:Y:S02]  /*fd30*/  R2UR UR11, R6 ;  /* 0x00000000060b72ca */ /* 0x001fe400000e0000 */
[--C-:B------:R-:W-:Y:S02]  /*fd40*/  SHF.R.U64 R15, R14, UR10, R3.reuse ;  /* 0x0000000a0e0f7c19 */ /* 0x100fe40008001203 */
[----:B------:R-:W-:Y:S01]  /*fd50*/  SHF.R.U32.HI R2, RZ, UR10, R3 ;  /* 0x0000000aff027c19 */ /* 0x000fe20008011603 */
[----:B------:R-:W-:-:S03]  /*fd60*/  UIADD3 UR10, -UR9, URZ, URZ ;  /* 0x0000003f090a7290 */ /* 0x000fc6000fffe13f */
[--C-:B------:R-:W-:Y:S01]  /*fd70*/  SHF.R.U64 R17, R15, UR12, R2.reuse ;  /* 0x0000000c0f117c19 */ /* 0x100fe20008001202 */
[----:B------:R-:W-:Y:S01]  /*fd80*/  ULDC UR9, c[0x0][0x144] ;  /* 0x0000510000097ab9 */ /* 0x000fe20000000800 */
[----:B------:R-:W-:-:S03]  /*fd90*/  SHF.R.U32.HI R3, RZ, UR12, R2 ;  /* 0x0000000cff037c19 */ /* 0x000fc60008011602 */
[----:B------:R-:W-:Y:S01]  /*fda0*/  IMAD.MOV.U32 R2, RZ, RZ, R17 ;  /* 0x000000ffff027224 */ /* 0x000fe200078e0011 */
[----:B------:R-:W-:Y:S06]  /*fdb0*/  @!P1 BRA `(.L_x_312) ;  /* 0x0000000000289947 */ /* 0x000fec0003800000 */
        /* <DEDUP_REMOVED lines=10> */
.L_x_312:
[----:B------:R-:W-:Y:S01]  /*fe60*/  UIADD3 UR11, -UR11, URZ, URZ ;  /* 0x0000003f0b0b7290 */ /* 0x000fe2000fffe13f */
[----:B------:R-:W-:Y:S01]  /*fe70*/  SHF.R.U64 R3, R2, UR20, R3 ;  /* 0x0000001402037c19 */ /* 0x000fe20008001203 */
[----:B------:R-:W-:Y:S01]  /*fe80*/  UIMAD UR8, UR9, UR10, UR8 ;  /* 0x0000000a090872a4 */ /* 0x000fe2000f8e0208 */
[----:B------:R-:W-:Y:S02]  /*fe90*/  LOP3.LUT R2, R15, UR6, RZ, 0xc0, !PT ;  /* 0x000000060f027c12 */ /* 0x000fe4000f8ec0ff */
[----:B------:R-:W-:Y:S01]  /*fea0*/  ULDC UR9, c[0x0][0x148] ;  /* 0x0000520000097ab9 */ /* 0x000fe20000000800 */
[----:B------:R-:W-:Y:S01]  /*feb0*/  IMAD.MOV R4, RZ, RZ, -R3 ;  /* 0x000000ffff047224 */ /* 0x000fe200078e0a03 */
[----:B------:R-:W-:Y:S01]  /*fec0*/  @UP2 UIMAD UR8, UR9, UR11, UR15 ;  /* 0x0000000b090822a4 */ /* 0x000fe2000f8e020f */
[----:B------:R-:W-:Y:S01]  /*fed0*/  IMAD R3, R3, UR5, R2 ;  /* 0x0000000503037c24 */ /* 0x000fe2000f8e0202 */
[----:B------:R-:W-:Y:S01]  /*fee0*/  LOP3.LUT R5, R14, UR4, RZ, 0xc0, !PT ;  /* 0x000000040e057c12 */ /* 0x000fe2000f8ec0ff */
[----:B------:R-:W-:Y:S01]  /*fef0*/  ULDC UR9, c[0x0][0x638] ;  /* 0x00018e0000097ab9 */ /* 0x000fe20000000800 */
[----:B------:R-:W-:Y:S01]  /*ff00*/  PLOP3.LUT P1, PT, PT, PT, UP2, 0x80, 0x0 ;  /* 0x000000000000781c */ /* 0x000fe20003f2f028 */
[----:B------:R-:W-:-:S02]  /*ff10*/  IMAD R2, R4, UR9, R17 ;  /* 0x0000000904027c24 */ /* 0x000fc4000f8e0211 */
[----:B-1----:R-:W-:Y:S01]  /*ff20*/  IMAD R12, R3, R12, UR8 ;  /* 0x00000008030c7e24 */ /* 0x002fe2000f8e020c */
[----:B------:R-:W-:Y:S01]  /*ff30*/  ULDC UR8, c[0x0][0x600] ;  /* 0x0001800000087ab9 */ /* 0x000fe20000000800 */
[----:B------:R-:W-:Y:S02]  /*ff40*/  IMAD.MOV.U32 R4, RZ, RZ, 0x1 ;  /* 0x00000001ff047424 */ /* 0x000fe400078e00ff */
[----:B------:R-:W-:-:S03]  /*ff50*/  IMAD R3, R2, UR8, R5 ;  /* 0x0000000802037c24 */ /* 0x000fc6000f8e0205 */
[----:B------:R-:W-:Y:S02]  /*ff60*/  PRMT R2, R4, 0x7610, R2 ;  /* 0x0000761004027816 */ /* 0x000fe40000000002 */
[----:B------:R-:W-:Y:S02]  /*ff70*/  SEL R4, R3, R12, !P1 ;  /* 0x0000000c03047207 */ /* 0x000fe40004800000 */
[----:B------:R-:W-:-:S03]  /*ff80*/  SEL R3, R12, R3, !P1 ;  /* 0x000000030c037207 */ /* 0x000fc60004800000 */
[----:B------:R1:W-:Y:S04]  /*ff90*/  STL [R1+0x84], R4 ;  /* 0x0000840401007387 */ /* 0x0003e80000100800 */
[----:B------:R1:W-:Y:S04]  /*ffa0*/  STL [R1+0x70], R11 ;  /* 0x0000700b01007387 */ /* 0x0003e80000100800 */
[----:B------:R1:W-:Y:S02]  /*ffb0*/  STL [R1+0x80], R3 ;  /* 0x0000800301007387 */ /* 0x0003e40000100800 */
.L_x_310:
[----:B------:R-:W-:Y:S05]  /*ffc0*/  BSYNC B1 ;  /* 0x0000000000017941 */ /* 0x000fea0003800000 */
.L_x_309:
[----:B------:R-:W-:-:S13]  /*ffd0*/  LOP3.LUT P1, RZ, R2, 0xff, RZ, 0xc0, !PT ;  /* 0x000000ff02ff7812 */ /* 0x000fda000782c0ff */
[----:B------:R-:W-:Y:S05]  /*ffe0*/  @P1 BRA `(.L_x_313) ;  /* 0xfffffff000ec1947 */ /* 0x000fea000383ffff */
[----:B------:R-:W-:Y:S05]  /*fff0*/  BSYNC B0 ;  /* 0x0000000000007941 */ /* 0x000fea0003800000 */
.L_x_301:
[----:B------:R-:W-:-:S03]  /*10000*/  UMOV UR8, 0xffffffff ;  /* 0xffffffff00087882 */ /* 0x000fc60000000000 */
[----:B------:R-:W-:Y:S05]  /*10010*/  BRA.DIV UR8, `(.L_x_314) ;  /* 0x0000000608587947 */ /* 0x000fea000b800000 */
[----:B------:R-:W-:-:S13]  /*10020*/  ELECT P0, URZ, PT ;  /* 0x00000000003f782f */ /* 0x000fda0003800000 */
.L_x_330:
[----:B------:R-:W-:Y:S04]  /*10030*/  BSSY B0, `(.L_x_315) ;  /* 0x000002c000007945 */ /* 0x000fe80003800000 */
[----:B------:R-:W-:Y:S05]  /*10040*/  @!P0 BRA `(.L_x_316) ;  /* 0x0000000000a88947 */ /* 0x000fea0003800000 */
[----:B------:R-:W-:-:S04]  /*10050*/  ULOP3.LUT UR8, UR7, 0x2, URZ, 0xfc, !UPT ;  /* 0x0000000207087892 */ /* 0x000fc8000f8efc3f */
[----:B------:R-:W-:-:S06]  /*10060*/  UISETP.NE.AND UP0, UPT, UR8, 0x3, UPT ;  /* 0x000000030800788c */ /* 0x000fcc000bf05270 */
[----:B------:R-:W-:-:S13]  /*10070*/  PLOP3.LUT P0, PT, PT, PT, UP0, 0x80, 0x0 ;  /* 0x000000000000781c */ /* 0x000fda0003f0f008 */
[----:B------:R-:W-:Y:S05]  /*10080*/  @!P0 BRA `(.L_x_317) ;  /* 0x0000000000048947 */ /* 0x000fea0003800000 */
[----:B------:R-:W-:Y:S01]  /*10090*/  BPT.TRAP 0x1 ;  /* 0x000000040000795c */ /* 0x000fe20000300000 */
.L_x_317:
[----:B01----:R-:W0:Y:S01]  /*100a0*/  S2R R3, SR_CgaCtaId ;  /* 0x0000000000037919 */ /* 0x003e220000008800 */
[----:B------:R-:W-:Y:S02]  /*100b0*/  MOV R0, 0x400 ;  /* 0x0000040000007802 */ /* 0x000fe40000000f00 */
[----:B------:R-:W-:Y:S02]  /*100c0*/  SHF.L.U32 R2, R9, 0x1f, RZ ;  /* 0x0000001f09027819 */ /* 0x000fe400000006ff */
[----:B0-----:R-:W-:-:S05]  /*100d0*/  LEA R3, R3, R0, 0x18 ;  /* 0x0000000003037211 */ /* 0x001fca00078ec0ff */
[----:B------:R-:W-:-:S04]  /*100e0*/  VIADD R3, R3, 0x20 ;  /* 0x0000002003037836 */ /* 0x000fc80000000000 */
[C---:B------:R-:W-:Y:S02]  /*100f0*/  IMAD R5, R8.reuse, 0x8, R3 ;  /* 0x0000000808057824 */ /* 0x040fe400078e0203 */
[----:B------:R-:W-:Y:S02]  /*10100*/  VIADD R8, R8, 0x1 ;  /* 0x0000000108087836 */ /* 0x000fe40000000000 */
[----:B------:R-:W0:Y:S03]  /*10110*/  SYNCS.PHASECHK.TRANS64.TRYWAIT P0, [R5+URZ], R2 ;  /* 0x00000002050075a7 */ /* 0x000e26000800017f */
[----:B------:R-:W-:-:S04]  /*10120*/  ISETP.NE.AND P1, PT, R8, 0x4, PT ;  /* 0x000000040800780c */ /* 0x000fc80003f25270 */
[----:B------:R-:W-:Y:S02]  /*10130*/  SEL R0, RZ, 0x1, P1 ;  /* 0x00000001ff007807 */ /* 0x000fe40000800000 */
[----:B------:R-:W-:Y:S02]  /*10140*/  SEL R8, R8, RZ, P1 ;  /* 0x000000ff08087207 */ /* 0x000fe40000800000 */
[----:B------:R-:W-:-:S03]  /*10150*/  LOP3.LUT R9, R9, R0, RZ, 0x3c, !PT ;  /* 0x0000000009097212 */ /* 0x000fc600078e3cff */
[----:B------:R-:W-:Y:S01]  /*10160*/  IMAD R7, R8, 0x8, R3 ;  /* 0x0000000808077824 */ /* 0x000fe200078e0203 */
[----:B------:R-:W-:Y:S01]  /*10170*/  SHF.L.U32 R4, R9, 0x1f, RZ ;  /* 0x0000001f09047819 */ /* 0x000fe200000006ff */
[----:B0-----:R-:W-:Y:S06]  /*10180*/  @!P0 BRA `(.L_x_318) ;  /* 0x0000000400208947 */ /* 0x001fec0003800000 */
.L_x_331:
[----:B------:R-:W1:Y:S01]  /*10190*/  SYNCS.PHASECHK.TRANS64.TRYWAIT P0, [R7+URZ], R4 ;  /* 0x00000004070075a7 */ /* 0x000e62000800017f */
[----:B------:R-:W-:-:S05]  /*101a0*/  VIADD R0, R8, 0x1 ;  /* 0x0000000108007836 */ /* 0x000fca0000000000 */
[----:B------:R-:W-:-:S04]  /*101b0*/  ISETP.NE.AND P1, PT, R0, 0x4, PT ;  /* 0x000000040000780c */ /* 0x000fc80003f25270 */
[----:B0-----:R-:W-:Y:S02]  /*101c0*/  SEL R2, RZ, 0x1, P1 ;  /* 0x00000001ff027807 */ /* 0x001fe40000800000 */
[----:B------:R-:W-:Y:S02]  /*101d0*/  SEL R0, R0, RZ, P1 ;  /* 0x000000ff00007207 */ /* 0x000fe40000800000 */
[----:B------:R-:W-:-:S03]  /*101e0*/  LOP3.LUT R9, R9, R2, RZ, 0x3c, !PT ;  /* 0x0000000209097212 */ /* 0x000fc600078e3cff */
[----:B------:R-:W-:Y:S01]  /*101f0*/  IMAD R6, R0, 0x8, R3 ;  /* 0x0000000800067824 */ /* 0x000fe200078e0203 */
[----:B------:R-:W-:Y:S01]  /*10200*/  SHF.L.U32 R5, R9, 0x1f, RZ ;  /* 0x0000001f09057819 */ /* 0x000fe200000006ff */
[----:B-1----:R-:W-:Y:S06]  /*10210*/  @!P0 BRA `(.L_x_319) ;  /* 0x0000000400108947 */ /* 0x002fec0003800000 */
.L_x_332:
[----:B------:R-:W1:Y:S01]  /*10220*/  SYNCS.PHASECHK.TRANS64.TRYWAIT P0, [R6+URZ], R5 ;  /* 0x00000005060075a7 */ /* 0x000e62000800017f */
[----:B------:R-:W-:-:S05]  /*10230*/  VIADD R0, R0, 0x1 ;  /* 0x0000000100007836 */ /* 0x000fca0000000000 */
[----:B------:R-:W-:-:S04]  /*10240*/  ISETP.NE.AND P1, PT, R0, 0x4, PT ;  /* 0x000000040000780c */ /* 0x000fc80003f25270 */
[----:B------:R-:W-:Y:S02]  /*10250*/  SEL R2, RZ, 0x1, P1 ;  /* 0x00000001ff027807 */ /* 0x000fe40000800000 */
[----:B------:R-:W-:Y:S02]  /*10260*/  SEL R0, R0, RZ, P1 ;  /* 0x000000ff00007207 */ /* 0x000fe40000800000 */
[----:B------:R-:W-:Y:S01]  /*10270*/  LOP3.LUT R2, R9, R2, RZ, 0x3c, !PT ;  /* 0x0000000209027212 */ /* 0x000fe200078e3cff */
[----:B-1----:R-:W-:Y:S06]  /*10280*/  @!P0 BRA `(.L_x_320) ;  /* 0x0000000400088947 */ /* 0x002fec0003800000 */
.L_x_333:
[----:B------:R-:W-:Y:S01]  /*10290*/  IMAD R3, R0, 0x8, R3 ;  /* 0x0000000800037824 */ /* 0x000fe200078e0203 */
[----:B------:R-:W-:-:S07]  /*102a0*/  SHF.L.U32 R0, R2, 0x1f, RZ ;  /* 0x0000001f02007819 */ /* 0x000fce00000006ff */
.L_x_321:
[----:B--2---:R2:W3:Y:S02]  /*102b0*/  SYNCS.PHASECHK.TRANS64.TRYWAIT P0, [R3+URZ], R0 ;  /* 0x00000000030075a7 */ /* 0x0044e4000800017f */
[----:B---3--:R-:W-:Y:S05]  /*102c0*/  @!P0 NANOSLEEP.SYNCS 0x989680 ;  /* 0x009896800000895d */ /* 0x008fea0003900000 */
[----:B------:R-:W3:Y:S02]  /*102d0*/  @!P0 SYNCS.PHASECHK.TRANS64 P0, [R3+URZ], R0 ;  /* 0x00000000030085a7 */ /* 0x000ee4000800007f */
[----:B---3--:R-:W-:Y:S05]  /*102e0*/  @!P0 BRA `(.L_x_321) ;  /* 0xfffffffc00f08947 */ /* 0x008fea000383ffff */
.L_x_316:
[----:B------:R-:W-:Y:S05]  /*102f0*/  BSYNC B0 ;  /* 0x0000000000007941 */ /* 0x000fea0003800000 */
.L_x_315:
[----:B------:R-:W-:Y:S05]  /*10300*/  EXIT ;  /* 0x000000000000794d */ /* 0x000fea0003800000 */
.L_x_18:
[----:B0-----:R-:W-:-:S04]  /*10310*/  IMAD.U32 R3, RZ, RZ, UR21 ;  /* 0x00000015ff037e24 */ /* 0x001fc8000f8e00ff */
[----:B------:R0:W1:Y:S03]  /*10320*/  SYNCS.PHASECHK.TRANS64.TRYWAIT P1, [R3+URZ+-0x8], R0 ;  /* 0xfffff800030075a7 */ /* 0x000066000802017f */
[----:B-1----:R-:W-:Y:S05]  /*10330*/  @!P1 NANOSLEEP.SYNCS 0x989680 ;  /* 0x009896800000995d */ /* 0x002fea0003900000 */
[----:B------:R-:W1:Y:S02]  /*10340*/  @!P1 SYNCS.PHASECHK.TRANS64 P1, [R3+URZ+-0x8], R0 ;  /* 0xfffff800030095a7 */ /* 0x000e64000802007f */
[----:B-1----:R-:W-:Y:S05]  /*10350*/  @!P1 BRA `(.L_x_18) ;  /* 0xfffffffc00ec9947 */ /* 0x002fea000383ffff */
[----:B------:R-:W-:Y:S05]  /*10360*/  BRA `(.L_x_322) ;  /* 0xffffff1400347947 */ /* 0x000fea000383ffff */
.L_x_23:
[----:B-1----:R-:W-:-:S04]  /*10370*/  IMAD.U32 R3, RZ, RZ, UR4 ;  /* 0x00000004ff037e24 */ /* 0x002fc8000f8e00ff */
[----:B------:R1:W2:Y:S03]  /*10380*/  SYNCS.PHASECHK.TRANS64.TRYWAIT P1, [R3+URZ], R0 ;  /* 0x00000000030075a7 */ /* 0x0002a6000802017f */
[----:B--2---:R-:W-:Y:S05]  /*10390*/  @!P1 NANOSLEEP.SYNCS 0x989680 ;  /* 0x009896800000995d */ /* 0x004fea0003900000 */
[----:B------:R-:W2:Y:S02]  /*103a0*/  @!P1 SYNCS.PHASECHK.TRANS64 P1, [R3+URZ], R0 ;  /* 0x00000000030095a7 */ /* 0x000ea4000802007f */
[----:B--2---:R-:W-:Y:S05]  /*103b0*/  @!P1 BRA `(.L_x_23) ;  /* 0xfffffffc00ec9947 */ /* 0x004fea000383ffff */
[----:B------:R-:W-:Y:S05]  /*103c0*/  BRA `(.L_x_22) ;  /* 0xffffff1c009c7947 */ /* 0x000fea000383ffff */
.L_x_29:
[----:B-----5:R2:W-:Y:S02]  /*103d0*/  STL [R1+0x9c], R0 ;  /* 0x00009c0001007387 */ /* 0x0205e40000100800 */
[----:B--2---:R-:W-:-:S04]  /*103e0*/  IMAD.U32 R0, RZ, RZ, UR8 ;  /* 0x00000008ff007e24 */ /* 0x004fc8000f8e00ff */
[----:B------:R2:W3:Y:S03]  /*103f0*/  SYNCS.PHASECHK.TRANS64.TRYWAIT P1, [R0+URZ], R229 ;  /* 0x000000e5000075a7 */ /* 0x0004e6000802017f */
[----:B---3--:R-:W-:Y:S05]  /*10400*/  @!P1 NANOSLEEP.SYNCS 0x989680 ;  /* 0x009896800000995d */ /* 0x008fea0003900000 */
[----:B------:R2:W3:Y:S02]  /*10410*/  @!P1 SYNCS.PHASECHK.TRANS64 P1, [R0+URZ], R229 ;  /* 0x000000e5000095a7 */ /* 0x0004e4000802007f */
[----:B--2---:R2:W5:Y:S02]  /*10420*/  LDL.LU R0, [R1+0x9c] ;  /* 0x00009c0001007983 */ /* 0x0045640000300800 */
[----:B--23--:R-:W-:Y:S05]  /*10430*/  @!P1 BRA `(.L_x_29) ;  /* 0xfffffffc00e49947 */ /* 0x00cfea000383ffff */
[----:B------:R-:W-:Y:S05]  /*10440*/  BRA `(.L_x_28) ;  /* 0xffffff3000347947 */ /* 0x000fea000383ffff */
.L_x_37:
[----:B-1----:R-:W-:-:S04]  /*10450*/  IMAD.U32 R25, RZ, RZ, UR21 ;  /* 0x00000015ff197e24 */ /* 0x002fc8000f8e00ff */
[----:B------:R1:W3:Y:S03]  /*10460*/  SYNCS.PHASECHK.TRANS64.TRYWAIT P1, [R25+URZ+0x8], R24 ;  /* 0x00000818190075a7 */ /* 0x0002e6000802017f */
[----:B---3--:R-:W-:Y:S05]  /*10470*/  @!P1 NANOSLEEP.SYNCS 0x989680 ;  /* 0x009896800000995d */ /* 0x008fea0003900000 */
[----:B------:R-:W3:Y:S02]  /*10480*/  @!P1 SYNCS.PHASECHK.TRANS64 P1, [R25+URZ+0x8], R24 ;  /* 0x00000818190095a7 */ /* 0x000ee4000802007f */
[----:B---3--:R-:W-:Y:S05]  /*10490*/  @!P1 BRA `(.L_x_37) ;  /* 0xfffffffc00ec9947 */ /* 0x008fea000383ffff */
[----:B------:R-:W-:Y:S05]  /*104a0*/  BRA `(.L_x_323) ;  /* 0xffffff5400087947 */ /* 0x000fea000383ffff */
.L_x_302:
[----:B------:R-:W-:Y:S01]  /*104b0*/  BSSY B1, `(.L_x_324) ;  /* 0x0000006000017945 */ /* 0x000fe20003800000 */
[----:B------:R-:W-:-:S07]  /*104c0*/  IMAD.MOV.U32 R2, RZ, RZ, -0x1 ;  /* 0xffffffffff027424 */ /* 0x000fce00078e00ff */
[----:B------:R-:W-:Y:S05]  /*104d0*/  WARPSYNC.COLLECTIVE R2, `(.L_x_325) ;  /* 0x00000000020c7348 */ /* 0x000fea0003c00000 */
[----:B------:R-:W-:Y:S02]  /*104e0*/  ELECT P1, UR62, PT ;  /* 0x00000000003e782f */ /* 0x000fe40003820000 */
[----:B------:R-:W-:Y:S01]  /*104f0*/  MOV R2, UR62 ;  /* 0x0000003e00027c02 */ /* 0x000fe20008000f00 */
[----:B------:R-:W-:Y:S10]  /*10500*/  ENDCOLLECTIVE ;  /* 0x000000000000791b */ /* 0x000ff40003800000 */
.L_x_325:
[----:B------:R-:W-:Y:S05]  /*10510*/  BSYNC B1 ;  /* 0x0000000000017941 */ /* 0x000fea0003800000 */
.L_x_324:
[----:B------:R-:W-:Y:S05]  /*10520*/  BRA `(.L_x_326) ;  /* 0xffffffec00a87947 */ /* 0x000fea000383ffff */
.L_x_305:
[----:B-1----:R1:W2:Y:S02]  /*10530*/  SYNCS.PHASECHK.TRANS64.TRYWAIT P1, [R11+URZ+0x20], R4 ;  /* 0x000020040b0075a7 */ /* 0x0022a4000802017f */
[----:B--2---:R-:W-:Y:S05]  /*10540*/  @!P1 NANOSLEEP.SYNCS 0x989680 ;  /* 0x009896800000995d */ /* 0x004fea0003900000 */
[----:B------:R-:W2:Y:S02]  /*10550*/  @!P1 SYNCS.PHASECHK.TRANS64 P1, [R11+URZ+0x20], R4 ;  /* 0x000020040b0095a7 */ /* 0x000ea4000802007f */
[----:B--2---:R-:W-:Y:S05]  /*10560*/  @!P1 BRA `(.L_x_305) ;  /* 0xfffffffc00f09947 */ /* 0x004fea000383ffff */
[----:B------:R-:W-:Y:S05]  /*10570*/  BRA `(.L_x_327) ;  /* 0xffffffec00ec7947 */ /* 0x000fea000383ffff */
.L_x_314:
[----:B------:R-:W-:Y:S01]  /*10580*/  BSSY B0, `(.L_x_328) ;  /* 0x0000006000007945 */ /* 0x000fe20003800000 */
[----:B------:R-:W-:-:S07]  /*10590*/  IMAD.MOV.U32 R2, RZ, RZ, -0x1 ;  /* 0xffffffffff027424 */ /* 0x000fce00078e00ff */
[----:B01----:R-:W-:Y:S05]  /*105a0*/  WARPSYNC.COLLECTIVE R2, `(.L_x_329) ;  /* 0x00000000020c7348 */ /* 0x003fea0003c00000 */
[----:B------:R-:W-:Y:S02]  /*105b0*/  ELECT P1, UR62, PT ;  /* 0x00000000003e782f */ /* 0x000fe40003820000 */
[----:B------:R-:W-:Y:S01]  /*105c0*/  MOV R2, UR62 ;  /* 0x0000003e00027c02 */ /* 0x000fe20008000f00 */
[----:B01----:R-:W-:Y:S10]  /*105d0*/  ENDCOLLECTIVE ;  /* 0x000000000000791b */ /* 0x003ff40003800000 */
.L_x_329:
[----:B------:R-:W-:Y:S05]  /*105e0*/  BSYNC B0 ;  /* 0x0000000000007941 */ /* 0x000fea0003800000 */
.L_x_328:
[----:B------:R-:W-:Y:S01]  /*105f0*/  PLOP3.LUT P0, PT, P1, PT, PT, 0x80, 0x0 ;  /* 0x000000000000781c */ /* 0x000fe20000f0f070 */
[----:B------:R-:W-:-:S12]  /*10600*/  BRA `(.L_x_330) ;  /* 0xfffffff800887947 */ /* 0x000fd8000383ffff */
.L_x_318:
[----:B0-----:R0:W1:Y:S02]  /*10610*/  SYNCS.PHASECHK.TRANS64.TRYWAIT P0, [R5+URZ], R2 ;  /* 0x00000002050075a7 */ /* 0x001064000800017f */
[----:B-1----:R-:W-:Y:S05]  /*10620*/  @!P0 NANOSLEEP.SYNCS 0x989680 ;  /* 0x009896800000895d */ /* 0x002fea0003900000 */
[----:B------:R-:W1:Y:S02]  /*10630*/  @!P0 SYNCS.PHASECHK.TRANS64 P0, [R5+URZ], R2 ;  /* 0x00000002050085a7 */ /* 0x000e64000800007f */
[----:B-1----:R-:W-:Y:S05]  /*10640*/  @!P0 BRA `(.L_x_318) ;  /* 0xfffffffc00f08947 */ /* 0x002fea000383ffff */
[----:B------:R-:W-:Y:S05]  /*10650*/  BRA `(.L_x_331) ;  /* 0xfffffff800cc7947 */ /* 0x000fea000383ffff */
.L_x_319:
[----:B0-----:R0:W1:Y:S02]  /*10660*/  SYNCS.PHASECHK.TRANS64.TRYWAIT P0, [R7+URZ], R4 ;  /* 0x00000004070075a7 */ /* 0x001064000800017f */
[----:B-1----:R-:W-:Y:S05]  /*10670*/  @!P0 NANOSLEEP.SYNCS 0x989680 ;  /* 0x009896800000895d */ /* 0x002fea0003900000 */
[----:B------:R-:W1:Y:S02]  /*10680*/  @!P0 SYNCS.PHASECHK.TRANS64 P0, [R7+URZ], R4 ;  /* 0x00000004070085a7 */ /* 0x000e64000800007f */
[----:B-1----:R-:W-:Y:S05]  /*10690*/  @!P0 BRA `(.L_x_319) ;  /* 0xfffffffc00f08947 */ /* 0x002fea000383ffff */
[----:B------:R-:W-:Y:S05]  /*106a0*/  BRA `(.L_x_332) ;  /* 0xfffffff800dc7947 */ /* 0x000fea000383ffff */
.L_x_320:
[----:B-1----:R1:W2:Y:S02]  /*106b0*/  SYNCS.PHASECHK.TRANS64.TRYWAIT P0, [R6+URZ], R5 ;  /* 0x00000005060075a7 */ /* 0x0022a4000800017f */
[----:B--2---:R-:W-:Y:S05]  /*106c0*/  @!P0 NANOSLEEP.SYNCS 0x989680 ;  /* 0x009896800000895d */ /* 0x004fea0003900000 */
[----:B------:R-:W2:Y:S02]  /*106d0*/  @!P0 SYNCS.PHASECHK.TRANS64 P0, [R6+URZ], R5 ;  /* 0x00000005060085a7 */ /* 0x000ea4000800007f */
[----:B--2---:R-:W-:Y:S05]  /*106e0*/  @!P0 BRA `(.L_x_320) ;  /* 0xfffffffc00f08947 */ /* 0x004fea000383ffff */
[----:B------:R-:W-:Y:S05]  /*106f0*/  BRA `(.L_x_333) ;  /* 0xfffffff800e47947 */ /* 0x000fea000383ffff */
.L_x_334:
[----:B------:R-:W-:-:S00]  /*10700*/  BRA `(.L_x_334) ;  /* 0xfffffffc00fc7947 */ /* 0x000fc0000383ffff */
[----:B------:R-:W-:-:S00]  /*10710*/  NOP ;  /* 0x0000000000007918 */ /* 0x000fc00000000000 */
        /* <DEDUP_REMOVED lines=14> */
.L_x_335:


//--------------------- .nv.shared._ZN7cutlass13device_kernelINS_4gemm6kernel13GemmUniversalIN4cute5tupleIJiiiiEEENS1_10collective13CollectiveMmaINS1_37MainloopSm90TmaGmmaWarpSpecializedFP8ILi4ENS5_IJNS4_1CILi1EEENSA_ILi2EEESB_EEENS1_32KernelTmaWarpSpecializedPingpongEEENS5_IJNSA_ILi64EEENSA_ILi256EEENSA_ILi128EEEEEENS_12float_e4m3_tENS5_IJlSB_lEEESK_SL_NS4_8TiledMMAINS4_8MMA_AtomIJNS4_4SM904GMMA31MMA_64x256x32_F32E4M3E4M3_SS_TNILNSP_7ScaleInE1ELSR_1EEEEEENS4_6LayoutINS5_IJSB_SB_SB_EEENS5_IJNSA_ILi0EEESW_SW_EEEEENS5_IJNS4_10UnderscoreESZ_SZ_EEEEENS4_23SM90_TMA_LOAD_MULTICASTENS4_14ComposedLayoutINS4_7SwizzleILi3ELi4ELi3EEENS4_18smem_ptr_flag_bitsILi8EEENSU_INS5_IJNSA_ILi8EEESI_EEENS5_IJSI_SB_EEEEEEEvNS4_8identityENS4_13SM90_TMA_LOADES1C_vS1D_EENS_8epilogue10collective6detail29Sm90TmaWarpSpecializedAdapterINS1H_15DefaultEpilogueISK_SL_SL_NS1G_6thread17LinearCombinationISK_Li1EffLNS1L_9ScaleType4KindE0ELNS_15FloatRoundStyleE2ESK_EENS1_15EpilogueDefaultEEEEEvvEEEEvNT_6ParamsE --------------------------
	.section	.nv.shared._ZN7cutlass13device_kernelINS_4gemm6kernel13GemmUniversalIN4cute5tupleIJiiiiEEENS1_10collective13CollectiveMmaINS1_37MainloopSm90TmaGmmaWarpSpecializedFP8ILi4ENS5_IJNS4_1CILi1EEENSA_ILi2EEESB_EEENS1_32KernelTmaWarpSpecializedPingpongEEENS5_IJNSA_ILi64EEENSA_ILi256EEENSA_ILi128EEEEEENS_12float_e4m3_tENS5_IJlSB_lEEESK_SL_NS4_8TiledMMAINS4_8MMA_AtomIJNS4_4SM904GMMA31MMA_64x256x32_F32E4M3E4M3_SS_TNILNSP_7ScaleInE1ELSR_1EEEEEENS4_6LayoutINS5_IJSB_SB_SB_EEENS5_IJNSA_ILi0EEESW_SW_EEEEENS5_IJNS4_10UnderscoreESZ_SZ_EEEEENS4_23SM90_TMA_LOAD_MULTICASTENS4_14ComposedLayoutINS4_7SwizzleILi3ELi4ELi3EEENS4_18smem_ptr_flag_bitsILi8EEENSU_INS5_IJNSA_ILi8EEESI_EEENS5_IJSI_SB_EEEEEEEvNS4_8identityENS4_13SM90_TMA_LOADES1C_vS1D_EENS_8epilogue10collective6detail29Sm90TmaWarpSpecializedAdapterINS1H_15DefaultEpilogueISK_SL_SL_NS1G_6thread17LinearCombinationISK_Li1EffLNS1L_9ScaleType4KindE0ELNS_15FloatRoundStyleE2ESK_EENS1_15EpilogueDefaultEEEEEvvEEEEvNT_6ParamsE,"aw",@nobits
	.sectionflags	@""
	.align	16
	.zero		1024


//--------------------- .nv.shared.reserved.0     --------------------------
	.section	.nv.shared.reserved.0,"aw",@nobits
	.weak		__nv_reservedSMEM_offset_0_alias
	.size		__nv_reservedSMEM_offset_0_alias, 0, 0
	.other		__nv_reservedSMEM_offset_0_alias,@"STO_CUDA_RESERVED_SHARED STV_DEFAULT"
__nv_reservedSMEM_offset_0_alias:
	.zero		0


//--------------------- .nv.global                --------------------------
	.section	.nv.global,"aw",@nobits
.nv.global:
	.type		_ZN39_INTERNAL_a1266adc_4_k_cu_9bb0adb8_31114cute1_E,@object
	.size		_ZN39_INTERNAL_a1266adc_4_k_cu_9bb0adb8_31114cute1_E,(_ZN39_INTERNAL_a1266adc_4_k_cu_9bb0adb8_31114cuda3std3__45__cpo6cbeginE - _ZN39_INTERNAL_a1266adc_4_k_cu_9bb0adb8_31114cute1_E)
_ZN39_INTERNAL_a1266adc_4_k_cu_9bb0adb8_31114cute1_E:
	.zero		1
	.type		_ZN39_INTERNAL_a1266adc_4_k_cu_9bb0adb8_31114cuda3std3__45__cpo6cbeginE,@object
	.size		_ZN39_INTERNAL_a1266adc_4_k_cu_9bb0adb8_31114cuda3std3__45__cpo6cbeginE,(_ZN39_INTERNAL_a1266adc_4_k_cu_9bb0adb8_31114cuda3std3__48in_placeE - _ZN39_INTERNAL_a1266adc_4_k_cu_9bb0adb8_31114cuda3std3__45__cpo6cbeginE)
_ZN39_INTERNAL_a1266adc_4_k_cu_9bb0adb8_31114cuda3std3__45__cpo6cbeginE:
	.zero		1
	.type		_ZN39_INTERNAL_a1266adc_4_k_cu_9bb0adb8_31114cuda3std3__48in_placeE,@object
	.size		_ZN39_INTERNAL_a1266adc_4_k_cu_9bb0adb8_31114cuda3std3__48in_placeE,(_ZN39_INTERNAL_a1266adc_4_k_cu_9bb0adb8_31114cuda3std6ranges3__45__cpo9iter_moveE - _ZN39_INTERNAL_a1266adc_4_k_cu_9bb0adb8_31114cuda3std3__48in_placeE)
_ZN39_INTERNAL_a1266adc_4_k_cu_9bb0adb8_31114cuda3std3__48in_placeE:
	.zero		1
	.type		_ZN39_INTERNAL_a1266adc_4_k_cu_9bb0adb8_31114cuda3std6ranges3__45__cpo9iter_moveE,@object
	.size		_ZN39_INTERNAL_a1266adc_4_k_cu_9bb0adb8_31114cuda3std6ranges3__45__cpo9iter_moveE,(_ZN39_INTERNAL_a1266adc_4_k_cu_9bb0adb8_31114cuda3std3__45__cpo5beginE - _ZN39_INTERNAL_a1266adc_4_k_cu_9bb0adb8_31114cuda3std6ranges3__45__cpo9iter_moveE)
_ZN39_INTERNAL_a1266adc_4_k_cu_9bb0adb8_31114cuda3std6ranges3__45__cpo9iter_moveE:
	.zero		1
	.type		_ZN39_INTERNAL_a1266adc_4_k_cu_9bb0adb8_31114cuda3std3__45__cpo5beginE,@object
	.size		_ZN39_INTERNAL_a1266adc_4_k_cu_9bb0adb8_31114cuda3std3__45__cpo5beginE,(_ZN39_INTERNAL_a1266adc_4_k_cu_9bb0adb8_31114cuda3std3__441_GLOBAL__N__a1266adc_4_k_cu_9bb0adb8_31116ignoreE - _ZN39_INTERNAL_a1266adc_4_k_cu_9bb0adb8_31114cuda3std3__45__cpo5beginE)
_ZN39_INTERNAL_a1266adc_4_k_cu_9bb0adb8_31114cuda3std3__45__cpo5beginE:
	.zero		1
	.type		_ZN39_INTERNAL_a1266adc_4_k_cu_9bb0adb8_31114cuda3std3__441_GLOBAL__N__a1266adc_4_k_cu_9bb0adb8_31116ignoreE,@object
	.size		_ZN39_INTERNAL_a1266adc_4_k_cu_9bb0adb8_31114cuda3std3__441_GLOBAL__N__a1266adc_4_k_cu_9bb0adb8_31116ignoreE,(_ZN39_INTERNAL_a1266adc_4_k_cu_9bb0adb8_31114cute7productE - _ZN39_INTERNAL_a1266adc_4_k_cu_9bb0adb8_31114cuda3std3__441_GLOBAL__N__a1266adc_4_k_cu_9bb0adb8_31116ignoreE)
_ZN39_INTERNAL_a1266adc_4_k_cu_9bb0adb8_31114cuda3std3__441_GLOBAL__N__a1266adc_4_k_cu_9bb0adb8_31116ignoreE:
	.zero		1
	.type		_ZN39_INTERNAL_a1266adc_4_k_cu_9bb0adb8_31114cute7productE,@object
	.size		_ZN39_INTERNAL_a1266adc_4_k_cu_9bb0adb8_31114cute7productE,(_ZN39_INTERNAL_a1266adc_4_k_cu_9bb0adb8_31114cuda3std3__45__cpo3endE - _ZN39_INTERNAL_a1266adc_4_k_cu_9bb0adb8_31114cute7productE)
_ZN39_INTERNAL_a1266adc_4_k_cu_9bb0adb8_31114cute7productE:
	.zero		1
	.type		_ZN39_INTERNAL_a1266adc_4_k_cu_9bb0adb8_31114cuda3std3__45__cpo3endE,@object
	.size		_ZN39_INTERNAL_a1266adc_4_k_cu_9bb0adb8_31114cuda3std3__45__cpo3endE,(_ZN39_INTERNAL_a1266adc_4_k_cu_9bb0adb8_31114cuda3std3__419piecewise_constructE - _ZN39_INTERNAL_a1266adc_4_k_cu_9bb0adb8_31114cuda3std3__45__cpo3endE)
_ZN39_INTERNAL_a1266adc_4_k_cu_9bb0adb8_31114cuda3std3__45__cpo3endE:
	.zero		1
	.type		_ZN39_INTERNAL_a1266adc_4_k_cu_9bb0adb8_31114cuda3std3__419piecewise_constructE,@object
	.size		_ZN39_INTERNAL_a1266adc_4_k_cu_9bb0adb8_31114cuda3std3__419piecewise_constructE,(_ZN39_INTERNAL_a1266adc_4_k_cu_9bb0adb8_31114cuda3std3__45__cpo4cendE - _ZN39_INTERNAL_a1266adc_4_k_cu_9bb0adb8_31114cuda3std3__419piecewise_constructE)
_ZN39_INTERNAL_a1266adc_4_k_cu_9bb0adb8_31114cuda3std3__419piecewise_constructE:
	.zero		1
	.type		_ZN39_INTERNAL_a1266adc_4_k_cu_9bb0adb8_31114cuda3std3__45__cpo4cendE,@object
	.size		_ZN39_INTERNAL_a1266adc_4_k_cu_9bb0adb8_31114cuda3std3__45__cpo4cendE,(_ZN39_INTERNAL_a1266adc_4_k_cu_9bb0adb8_31114cuda3std6ranges3__45__cpo4swapE - _ZN39_INTERNAL_a1266adc_4_k_cu_9bb0adb8_31114cuda3std3__45__cpo4cendE)
_ZN39_INTERNAL_a1266adc_4_k_cu_9bb0adb8_31114cuda3std3__45__cpo4cendE:
	.zero		1
	.type		_ZN39_INTERNAL_a1266adc_4_k_cu_9bb0adb8_31114cuda3std6ranges3__45__cpo4swapE,@object
	.size		_ZN39_INTERNAL_a1266adc_4_k_cu_9bb0adb8_31114cuda3std6ranges3__45__cpo4swapE,(.L_7 - _ZN39_INTERNAL_a1266adc_4_k_cu_9bb0adb8_31114cuda3std6ranges3__45__cpo4swapE)
_ZN39_INTERNAL_a1266adc_4_k_cu_9bb0adb8_31114cuda3std6ranges3__45__cpo4swapE:
	.zero		1
.L_7:


//--------------------- .nv.constant0._ZN7cutlass13device_kernelINS_4gemm6kernel13GemmUniversalIN4cute5tupleIJiiiiEEENS1_10collective13CollectiveMmaINS1_37MainloopSm90TmaGmmaWarpSpecializedFP8ILi4ENS5_IJNS4_1CILi1EEENSA_ILi2EEESB_EEENS1_32KernelTmaWarpSpecializedPingpongEEENS5_IJNSA_ILi64EEENSA_ILi256EEENSA_ILi128EEEEEENS_12float_e4m3_tENS5_IJlSB_lEEESK_SL_NS4_8TiledMMAINS4_8MMA_AtomIJNS4_4SM904GMMA31MMA_64x256x32_F32E4M3E4M3_SS_TNILNSP_7ScaleInE1ELSR_1EEEEEENS4_6LayoutINS5_IJSB_SB_SB_EEENS5_IJNSA_ILi0EEESW_SW_EEEEENS5_IJNS4_10UnderscoreESZ_SZ_EEEEENS4_23SM90_TMA_LOAD_MULTICASTENS4_14ComposedLayoutINS4_7SwizzleILi3ELi4ELi3EEENS4_18smem_ptr_flag_bitsILi8EEENSU_INS5_IJNSA_ILi8EEESI_EEENS5_IJSI_SB_EEEEEEEvNS4_8identityENS4_13SM90_TMA_LOADES1C_vS1D_EENS_8epilogue10collective6detail29Sm90TmaWarpSpecializedAdapterINS1H_15DefaultEpilogueISK_SL_SL_NS1G_6thread17LinearCombinationISK_Li1EffLNS1L_9ScaleType4KindE0ELNS_15FloatRoundStyleE2ESK_EENS1_15EpilogueDefaultEEEEEvvEEEEvNT_6ParamsE --------------------------
	.section	.nv.constant0._ZN7cutlass13device_kernelINS_4gemm6kernel13GemmUniversalIN4cute5tupleIJiiiiEEENS1_10collective13CollectiveMmaINS1_37MainloopSm90TmaGmmaWarpSpecializedFP8ILi4ENS5_IJNS4_1CILi1EEENSA_ILi2EEESB_EEENS1_32KernelTmaWarpSpecializedPingpongEEENS5_IJNSA_ILi64EEENSA_ILi256EEENSA_ILi128EEEEEENS_12float_e4m3_tENS5_IJlSB_lEEESK_SL_NS4_8TiledMMAINS4_8MMA_AtomIJNS4_4SM904GMMA31MMA_64x256x32_F32E4M3E4M3_SS_TNILNSP_7ScaleInE1ELSR_1EEEEEENS4_6LayoutINS5_IJSB_SB_SB_EEENS5_IJNSA_ILi0EEESW_SW_EEEEENS5_IJNS4_10UnderscoreESZ_SZ_EEEEENS4_23SM90_TMA_LOAD_MULTICASTENS4_14ComposedLayoutINS4_7SwizzleILi3ELi4ELi3EEENS4_18smem_ptr_flag_bitsILi8EEENSU_INS5_IJNSA_ILi8EEESI_EEENS5_IJSI_SB_EEEEEEEvNS4_8identityENS4_13SM90_TMA_LOADES1C_vS1D_EENS_8epilogue10collective6detail29Sm90TmaWarpSpecializedAdapterINS1H_15DefaultEpilogueISK_SL_SL_NS1G_6thread17LinearCombinationISK_Li1EffLNS1L_9ScaleType4KindE0ELNS_15FloatRoundStyleE2ESK_EENS1_15EpilogueDefaultEEEEEvvEEEEvNT_6ParamsE,"a",@progbits
	.sectionflags	@""
	.align	4
.nv.constant0._ZN7cutlass13device_kernelINS_4gemm6kernel13GemmUniversalIN4cute5tupleIJiiiiEEENS1_10collective13CollectiveMmaINS1_37MainloopSm90TmaGmmaWarpSpecializedFP8ILi4ENS5_IJNS4_1CILi1EEENSA_ILi2EEESB_EEENS1_32KernelTmaWarpSpecializedPingpongEEENS5_IJNSA_ILi64EEENSA_ILi256EEENSA_ILi128EEEEEENS_12float_e4m3_tENS5_IJlSB_lEEESK_SL_NS4_8TiledMMAINS4_8MMA_AtomIJNS4_4SM904GMMA31MMA_64x256x32_F32E4M3E4M3_SS_TNILNSP_7ScaleInE1ELSR_1EEEEEENS4_6LayoutINS5_IJSB_SB_SB_EEENS5_IJNSA_ILi0EEESW_SW_EEEEENS5_IJNS4_10UnderscoreESZ_SZ_EEEEENS4_23SM90_TMA_LOAD_MULTICASTENS4_14ComposedLayoutINS4_7SwizzleILi3ELi4ELi3EEENS4_18smem_ptr_flag_bitsILi8EEENSU_INS5_IJNSA_ILi8EEESI_EEENS5_IJSI_SB_EEEEEEEvNS4_8identityENS4_13SM90_TMA_LOADES1C_vS1D_EENS_8epilogue10collective6detail29Sm90TmaWarpSpecializedAdapterINS1H_15DefaultEpilogueISK_SL_SL_NS1G_6thread17LinearCombinationISK_Li1EffLNS1L_9ScaleType4KindE0ELNS_15FloatRoundStyleE2ESK_EENS1_15EpilogueDefaultEEEEEvvEEEEvNT_6ParamsE:
	.zero		1664


//--------------------- SYMBOLS --------------------------

	.type		.nv.reservedSmem.offset0,@object
	.size		.nv.reservedSmem.offset0,0x4
